//
// Generated by NVIDIA NVVM Compiler
//
// Compiler Build ID: CL-36424714
// Cuda compilation tools, release 13.0, V13.0.88
// Based on NVVM 20.0.0
//

.version 9.0
.target sm_100
.address_size 64

	// .globl	_Z9hist_gmemPdlPjd
.extern .shared .align 16 .b8 temp[];

.visible .entry _Z9hist_gmemPdlPjd(
	.param .u64 .ptr .align 1 _Z9hist_gmemPdlPjd_param_0,
	.param .u64 _Z9hist_gmemPdlPjd_param_1,
	.param .u64 .ptr .align 1 _Z9hist_gmemPdlPjd_param_2,
	.param .f64 _Z9hist_gmemPdlPjd_param_3
)
{
	.reg .pred 	%p<8>;
	.reg .b32 	%r<20>;
	.reg .b64 	%rd<56>;
	.reg .b64 	%fd<12>;

	ld.param.u64 	%rd24, [_Z9hist_gmemPdlPjd_param_0];
	ld.param.u64 	%rd23, [_Z9hist_gmemPdlPjd_param_1];
	ld.param.u64 	%rd25, [_Z9hist_gmemPdlPjd_param_2];
	ld.param.f64 	%fd1, [_Z9hist_gmemPdlPjd_param_3];
	cvta.to.global.u64 	%rd1, %rd25;
	cvta.to.global.u64 	%rd2, %rd24;
	mov.u32 	%r1, %tid.x;
	mov.u32 	%r2, %ctaid.x;
	mov.u32 	%r3, %ntid.x;
	mad.lo.s32 	%r4, %r2, %r3, %r1;
	cvt.u64.u32 	%rd54, %r4;
	mov.u32 	%r5, %nctaid.x;
	mul.lo.s32 	%r6, %r3, %r5;
	cvt.u64.u32 	%rd4, %r6;
	setp.le.s64 	%p1, %rd23, %rd54;
	@%p1 bra 	$L__BB0_10;
	add.s64 	%rd26, %rd4, %rd54;
	max.u64 	%rd27, %rd23, %rd26;
	setp.lt.u64 	%p2, %rd26, %rd23;
	selp.u64 	%rd5, 1, 0, %p2;
	add.s64 	%rd28, %rd26, %rd5;
	sub.s64 	%rd6, %rd27, %rd28;
	and.b64  	%rd29, %rd6, -4294967296;
	setp.ne.s64 	%p3, %rd29, 0;
	@%p3 bra 	$L__BB0_3;
	cvt.u32.u64 	%r7, %rd4;
	cvt.u32.u64 	%r8, %rd6;
	div.u32 	%r9, %r8, %r7;
	cvt.u64.u32 	%rd50, %r9;
	bra.uni 	$L__BB0_4;
$L__BB0_3:
	div.u64 	%rd50, %rd6, %rd4;
$L__BB0_4:
	add.s64 	%rd10, %rd50, %rd5;
	and.b64  	%rd30, %rd10, 3;
	setp.eq.s64 	%p4, %rd30, 3;
	@%p4 bra 	$L__BB0_7;
	shl.b64 	%rd31, %rd54, 3;
	add.s64 	%rd52, %rd2, %rd31;
	shl.b64 	%rd12, %rd4, 3;
	add.s64 	%rd32, %rd10, 1;
	and.b64  	%rd51, %rd32, 3;
$L__BB0_6:
	.pragma "nounroll";
	ld.global.f64 	%fd2, [%rd52];
	div.rn.f64 	%fd3, %fd2, %fd1;
	cvt.rzi.s32.f64 	%r10, %fd3;
	mul.wide.s32 	%rd33, %r10, 4;
	add.s64 	%rd34, %rd1, %rd33;
	atom.global.add.u32 	%r11, [%rd34], 1;
	add.s64 	%rd54, %rd54, %rd4;
	add.s64 	%rd52, %rd52, %rd12;
	add.s64 	%rd51, %rd51, -1;
	setp.ne.s64 	%p5, %rd51, 0;
	@%p5 bra 	$L__BB0_6;
$L__BB0_7:
	setp.lt.u64 	%p6, %rd10, 3;
	@%p6 bra 	$L__BB0_10;
	shl.b64 	%rd39, %rd4, 3;
	shl.b64 	%rd49, %rd4, 2;
$L__BB0_9:
	shl.b64 	%rd35, %rd54, 3;
	add.s64 	%rd36, %rd2, %rd35;
	ld.global.f64 	%fd4, [%rd36];
	div.rn.f64 	%fd5, %fd4, %fd1;
	cvt.rzi.s32.f64 	%r12, %fd5;
	mul.wide.s32 	%rd37, %r12, 4;
	add.s64 	%rd38, %rd1, %rd37;
	atom.global.add.u32 	%r13, [%rd38], 1;
	add.s64 	%rd40, %rd36, %rd39;
	ld.global.f64 	%fd6, [%rd40];
	div.rn.f64 	%fd7, %fd6, %fd1;
	cvt.rzi.s32.f64 	%r14, %fd7;
	mul.wide.s32 	%rd41, %r14, 4;
	add.s64 	%rd42, %rd1, %rd41;
	atom.global.add.u32 	%r15, [%rd42], 1;
	add.s64 	%rd43, %rd40, %rd39;
	ld.global.f64 	%fd8, [%rd43];
	div.rn.f64 	%fd9, %fd8, %fd1;
	cvt.rzi.s32.f64 	%r16, %fd9;
	mul.wide.s32 	%rd44, %r16, 4;
	add.s64 	%rd45, %rd1, %rd44;
	atom.global.add.u32 	%r17, [%rd45], 1;
	add.s64 	%rd46, %rd43, %rd39;
	ld.global.f64 	%fd10, [%rd46];
	div.rn.f64 	%fd11, %fd10, %fd1;
	cvt.rzi.s32.f64 	%r18, %fd11;
	mul.wide.s32 	%rd47, %r18, 4;
	add.s64 	%rd48, %rd1, %rd47;
	atom.global.add.u32 	%r19, [%rd48], 1;
	add.s64 	%rd54, %rd49, %rd54;
	setp.lt.s64 	%p7, %rd54, %rd23;
	@%p7 bra 	$L__BB0_9;
$L__BB0_10:
	bar.sync 	0;
	ret;

}
	// .globl	_Z10hist_shmemPdlPjd
.visible .entry _Z10hist_shmemPdlPjd(
	.param .u64 .ptr .align 1 _Z10hist_shmemPdlPjd_param_0,
	.param .u64 _Z10hist_shmemPdlPjd_param_1,
	.param .u64 .ptr .align 1 _Z10hist_shmemPdlPjd_param_2,
	.param .f64 _Z10hist_shmemPdlPjd_param_3
)
{
	.reg .pred 	%p<8>;
	.reg .b32 	%r<38>;
	.reg .b64 	%rd<48>;
	.reg .b64 	%fd<12>;

	ld.param.u64 	%rd24, [_Z10hist_shmemPdlPjd_param_0];
	ld.param.u64 	%rd22, [_Z10hist_shmemPdlPjd_param_1];
	ld.param.u64 	%rd23, [_Z10hist_shmemPdlPjd_param_2];
	ld.param.f64 	%fd1, [_Z10hist_shmemPdlPjd_param_3];
	cvta.to.global.u64 	%rd1, %rd24;
	mov.u32 	%r1, %tid.x;
	shl.b32 	%r3, %r1, 2;
	mov.u32 	%r4, temp;
	add.s32 	%r2, %r4, %r3;
	mov.b32 	%r5, 0;
	st.shared.u32 	[%r2], %r5;
	bar.sync 	0;
	mov.u32 	%r6, %ctaid.x;
	mov.u32 	%r7, %ntid.x;
	mad.lo.s32 	%r8, %r6, %r7, %r1;
	cvt.u64.u32 	%rd46, %r8;
	mov.u32 	%r9, %nctaid.x;
	mul.lo.s32 	%r10, %r7, %r9;
	cvt.u64.u32 	%rd3, %r10;
	setp.le.s64 	%p1, %rd22, %rd46;
	@%p1 bra 	$L__BB1_10;
	add.s64 	%rd25, %rd3, %rd46;
	max.u64 	%rd26, %rd22, %rd25;
	setp.lt.u64 	%p2, %rd25, %rd22;
	selp.u64 	%rd4, 1, 0, %p2;
	add.s64 	%rd27, %rd25, %rd4;
	sub.s64 	%rd5, %rd26, %rd27;
	and.b64  	%rd28, %rd5, -4294967296;
	setp.ne.s64 	%p3, %rd28, 0;
	@%p3 bra 	$L__BB1_3;
	cvt.u32.u64 	%r11, %rd3;
	cvt.u32.u64 	%r12, %rd5;
	div.u32 	%r13, %r12, %r11;
	cvt.u64.u32 	%rd42, %r13;
	bra.uni 	$L__BB1_4;
$L__BB1_3:
	div.u64 	%rd42, %rd5, %rd3;
$L__BB1_4:
	add.s64 	%rd9, %rd42, %rd4;
	and.b64  	%rd29, %rd9, 3;
	setp.eq.s64 	%p4, %rd29, 3;
	@%p4 bra 	$L__BB1_7;
	shl.b64 	%rd30, %rd46, 3;
	add.s64 	%rd44, %rd1, %rd30;
	shl.b64 	%rd11, %rd3, 3;
	add.s64 	%rd31, %rd9, 1;
	and.b64  	%rd43, %rd31, 3;
$L__BB1_6:
	.pragma "nounroll";
	ld.global.f64 	%fd2, [%rd44];
	div.rn.f64 	%fd3, %fd2, %fd1;
	cvt.rzi.s32.f64 	%r14, %fd3;
	shl.b32 	%r15, %r14, 2;
	add.s32 	%r17, %r4, %r15;
	atom.shared.add.u32 	%r18, [%r17], 1;
	add.s64 	%rd46, %rd46, %rd3;
	add.s64 	%rd44, %rd44, %rd11;
	add.s64 	%rd43, %rd43, -1;
	setp.ne.s64 	%p5, %rd43, 0;
	@%p5 bra 	$L__BB1_6;
$L__BB1_7:
	setp.lt.u64 	%p6, %rd9, 3;
	@%p6 bra 	$L__BB1_10;
	shl.b64 	%rd34, %rd3, 3;
	shl.b64 	%rd38, %rd3, 2;
$L__BB1_9:
	shl.b64 	%rd32, %rd46, 3;
	add.s64 	%rd33, %rd1, %rd32;
	ld.global.f64 	%fd4, [%rd33];
	div.rn.f64 	%fd5, %fd4, %fd1;
	cvt.rzi.s32.f64 	%r19, %fd5;
	shl.b32 	%r20, %r19, 2;
	add.s32 	%r22, %r4, %r20;
	atom.shared.add.u32 	%r23, [%r22], 1;
	add.s64 	%rd35, %rd33, %rd34;
	ld.global.f64 	%fd6, [%rd35];
	div.rn.f64 	%fd7, %fd6, %fd1;
	cvt.rzi.s32.f64 	%r24, %fd7;
	shl.b32 	%r25, %r24, 2;
	add.s32 	%r26, %r4, %r25;
	atom.shared.add.u32 	%r27, [%r26], 1;
	add.s64 	%rd36, %rd35, %rd34;
	ld.global.f64 	%fd8, [%rd36];
	div.rn.f64 	%fd9, %fd8, %fd1;
	cvt.rzi.s32.f64 	%r28, %fd9;
	shl.b32 	%r29, %r28, 2;
	add.s32 	%r30, %r4, %r29;
	atom.shared.add.u32 	%r31, [%r30], 1;
	add.s64 	%rd37, %rd36, %rd34;
	ld.global.f64 	%fd10, [%rd37];
	div.rn.f64 	%fd11, %fd10, %fd1;
	cvt.rzi.s32.f64 	%r32, %fd11;
	shl.b32 	%r33, %r32, 2;
	add.s32 	%r34, %r4, %r33;
	atom.shared.add.u32 	%r35, [%r34], 1;
	add.s64 	%rd46, %rd38, %rd46;
	setp.lt.s64 	%p7, %rd46, %rd22;
	@%p7 bra 	$L__BB1_9;
$L__BB1_10:
	cvta.to.global.u64 	%rd39, %rd23;
	bar.sync 	0;
	mul.wide.u32 	%rd40, %r1, 4;
	add.s64 	%rd41, %rd39, %rd40;
	ld.shared.u32 	%r36, [%r2];
	atom.global.add.u32 	%r37, [%rd41], %r36;
	ret;

}


// ===== COMPILED SASS (sm_100) =====

	.target	sm_100

	.elftype	@"ET_EXEC"


//--------------------- .note.nv.tkinfo           --------------------------
	.section	.note.nv.tkinfo,"",@"SHT_NOTE"
	.sectionflags	@"SHF_NOTE_NV_TKINFO"
	.tkinfo
        /*0018*/ 	.word	0x00000002
        /*0030*/ 	.string	""
        /*0030*/ 	.string	"ptxas"
        /*0030*/ 	.string	"Cuda compilation tools, release 13.0, V13.0.88"
        /*0030*/ 	.string	"Build cuda_13.0.r13.0/compiler.36424714_0"
        /*0030*/ 	.string	"-arch sm_100 -m 64 "



//--------------------- .note.nv.cuinfo           --------------------------
	.section	.note.nv.cuinfo,"",@"SHT_NOTE"
	.sectionflags	@"SHF_NOTE_NV_CUINFO"
        /*0018*/ 	.short	0x0002
        /*001a*/ 	.short	0x0064
        /*001c*/ 	.short	0x0082
	.zero		2


//--------------------- .nv.info                  --------------------------
	.section	.nv.info,"",@"SHT_CUDA_INFO"
	.align	4


	//----- nvinfo : EIATTR_REGCOUNT
	.align		4
        /*0000*/ 	.byte	0x04, 0x2f
        /*0002*/ 	.short	(.L_1 - .L_0)
	.align		4
.L_0:
        /*0004*/ 	.word	index@(_Z9hist_gmemPdlPjd)
        /*0008*/ 	.word	0x00000028


	//----- nvinfo : EIATTR_FRAME_SIZE
	.align		4
.L_1:
        /*000c*/ 	.byte	0x04, 0x11
        /*000e*/ 	.short	(.L_3 - .L_2)
	.align		4
.L_2:
        /*0010*/ 	.word	index@($__internal_3_$__cuda_sm20_div_u64)
        /*0014*/ 	.word	0x00000000


	//----- nvinfo : EIATTR_FRAME_SIZE
	.align		4
.L_3:
        /*0018*/ 	.byte	0x04, 0x11
        /*001a*/ 	.short	(.L_5 - .L_4)
	.align		4
.L_4:
        /*001c*/ 	.word	index@($__internal_2_$__cuda_sm20_div_rn_f64_full)
        /*0020*/ 	.word	0x00000000


	//----- nvinfo : EIATTR_FRAME_SIZE
	.align		4
.L_5:
        /*0024*/ 	.byte	0x04, 0x11
        /*0026*/ 	.short	(.L_7 - .L_6)
	.align		4
.L_6:
        /*0028*/ 	.word	index@(_Z9hist_gmemPdlPjd)
        /*002c*/ 	.word	0x00000000


	//----- nvinfo : EIATTR_REGCOUNT
	.align		4
.L_7:
        /*0030*/ 	.byte	0x04, 0x2f
        /*0032*/ 	.short	(.L_9 - .L_8)
	.align		4
.L_8:
        /*0034*/ 	.word	index@(_Z10hist_shmemPdlPjd)
        /*0038*/ 	.word	0x00000024


	//----- nvinfo : EIATTR_FRAME_SIZE
	.align		4
.L_9:
        /*003c*/ 	.byte	0x04, 0x11
        /*003e*/ 	.short	(.L_11 - .L_10)
	.align		4
.L_10:
        /*0040*/ 	.word	index@($__internal_1_$__cuda_sm20_div_u64)
        /*0044*/ 	.word	0x00000000


	//----- nvinfo : EIATTR_FRAME_SIZE
	.align		4
.L_11:
        /*0048*/ 	.byte	0x04, 0x11
        /*004a*/ 	.short	(.L_13 - .L_12)
	.align		4
.L_12:
        /*004c*/ 	.word	index@($__internal_0_$__cuda_sm20_div_rn_f64_full)
        /*0050*/ 	.word	0x00000000


	//----- nvinfo : EIATTR_FRAME_SIZE
	.align		4
.L_13:
        /*0054*/ 	.byte	0x04, 0x11
        /*0056*/ 	.short	(.L_15 - .L_14)
	.align		4
.L_14:
        /*0058*/ 	.word	index@(_Z10hist_shmemPdlPjd)
        /*005c*/ 	.word	0x00000000


	//----- nvinfo : EIATTR_MIN_STACK_SIZE
	.align		4
.L_15:
        /*0060*/ 	.byte	0x04, 0x12
        /*0062*/ 	.short	(.L_17 - .L_16)
	.align		4
.L_16:
        /*0064*/ 	.word	index@(_Z10hist_shmemPdlPjd)
        /*0068*/ 	.word	0x00000000


	//----- nvinfo : EIATTR_MIN_STACK_SIZE
	.align		4
.L_17:
        /*006c*/ 	.byte	0x04, 0x12
        /*006e*/ 	.short	(.L_19 - .L_18)
	.align		4
.L_18:
        /*0070*/ 	.word	index@(_Z9hist_gmemPdlPjd)
        /*0074*/ 	.word	0x00000000
.L_19:


//--------------------- .nv.compat                --------------------------
	.section	.nv.compat,"",@"SHT_CUDA_COMPAT_INFO"
	.align	4
        /*0000*/ 	.byte	0x02, 0x09, 0x00, 0x00, 0x02, 0x02, 0x01, 0x00, 0x02, 0x05, 0x05, 0x00, 0x03, 0x07, 0x01, 0x01
        /*0010*/ 	.byte	0x02, 0x03, 0x00, 0x00, 0x02, 0x06, 0x01, 0x00, 0x04, 0x0b, 0x08, 0x00, 0x01, 0x00, 0x00, 0x00
        /*0020*/ 	.byte	0x00, 0x00, 0x00, 0x00


//--------------------- .nv.info._Z10hist_shmemPdlPjd --------------------------
	.section	.nv.info._Z10hist_shmemPdlPjd,"",@"SHT_CUDA_INFO"
	.sectionflags	@""
	.align	4


	//----- nvinfo : EIATTR_CUDA_API_VERSION
	.align		4
        /*0000*/ 	.byte	0x04, 0x37
        /*0002*/ 	.short	(.L_21 - .L_20)
.L_20:
        /*0004*/ 	.word	0x00000082


	//----- nvinfo : EIATTR_KPARAM_INFO
	.align		4
.L_21:
        /*0008*/ 	.byte	0x04, 0x17
        /*000a*/ 	.short	(.L_23 - .L_22)
.L_22:
        /*000c*/ 	.word	0x00000000
        /*0010*/ 	.short	0x0003
        /*0012*/ 	.short	0x0018
        /*0014*/ 	.byte	0x00, 0xf0, 0x21, 0x00


	//----- nvinfo : EIATTR_KPARAM_INFO
	.align		4
.L_23:
        /*0018*/ 	.byte	0x04, 0x17
        /*001a*/ 	.short	(.L_25 - .L_24)
.L_24:
        /*001c*/ 	.word	0x00000000
        /*0020*/ 	.short	0x0002
        /*0022*/ 	.short	0x0010
        /*0024*/ 	.byte	0x00, 0xf5, 0x21, 0x00


	//----- nvinfo : EIATTR_KPARAM_INFO
	.align		4
.L_25:
        /*0028*/ 	.byte	0x04, 0x17
        /*002a*/ 	.short	(.L_27 - .L_26)
.L_26:
        /*002c*/ 	.word	0x00000000
        /*0030*/ 	.short	0x0001
        /*0032*/ 	.short	0x0008
        /*0034*/ 	.byte	0x00, 0xf0, 0x21, 0x00


	//----- nvinfo : EIATTR_KPARAM_INFO
	.align		4
.L_27:
        /*0038*/ 	.byte	0x04, 0x17
        /*003a*/ 	.short	(.L_29 - .L_28)
.L_28:
        /*003c*/ 	.word	0x00000000
        /*0040*/ 	.short	0x0000
        /*0042*/ 	.short	0x0000
        /*0044*/ 	.byte	0x00, 0xf5, 0x21, 0x00


	//----- nvinfo : EIATTR_SPARSE_MMA_MASK
	.align		4
.L_29:
        /*0048*/ 	.byte	0x03, 0x50
        /*004a*/ 	.short	0x0000


	//----- nvinfo : EIATTR_MAXREG_COUNT
	.align		4
        /*004c*/ 	.byte	0x03, 0x1b
        /*004e*/ 	.short	0x00ff


	//----- nvinfo : EIATTR_NUM_BARRIERS
	.align		4
        /*0050*/ 	.byte	0x02, 0x4c
        /*0052*/ 	.byte	0x01
	.zero		1


	//----- nvinfo : EIATTR_MERCURY_ISA_VERSION
	.align		4
        /*0054*/ 	.byte	0x03, 0x5f
        /*0056*/ 	.short	0x0101


	//----- nvinfo : EIATTR_VRC_CTA_INIT_COUNT
	.align		4
        /*0058*/ 	.byte	0x02, 0x4a
	.zero		1
	.zero		1


	//----- nvinfo : EIATTR_EXIT_INSTR_OFFSETS
	.align		4
        /*005c*/ 	.byte	0x04, 0x1c
        /*005e*/ 	.short	(.L_31 - .L_30)


	//   ....[0]....
.L_30:
        /*0060*/ 	.word	0x00000e70


	//----- nvinfo : EIATTR_CRS_STACK_SIZE
	.align		4
.L_31:
        /*0064*/ 	.byte	0x04, 0x1e
        /*0066*/ 	.short	(.L_33 - .L_32)
.L_32:
        /*0068*/ 	.word	0x00000000


	//----- nvinfo : EIATTR_CBANK_PARAM_SIZE
	.align		4
.L_33:
        /*006c*/ 	.byte	0x03, 0x19
        /*006e*/ 	.short	0x0020


	//----- nvinfo : EIATTR_PARAM_CBANK
	.align		4
        /*0070*/ 	.byte	0x04, 0x0a
        /*0072*/ 	.short	(.L_35 - .L_34)
	.align		4
.L_34:
        /*0074*/ 	.word	index@(.nv.constant0._Z10hist_shmemPdlPjd)
        /*0078*/ 	.short	0x0380
        /*007a*/ 	.short	0x0020


	//----- nvinfo : EIATTR_SW_WAR
	.align		4
.L_35:
        /*007c*/ 	.byte	0x04, 0x36
        /*007e*/ 	.short	(.L_37 - .L_36)
.L_36:
        /*0080*/ 	.word	0x00000008
.L_37:


//--------------------- .nv.info._Z9hist_gmemPdlPjd --------------------------
	.section	.nv.info._Z9hist_gmemPdlPjd,"",@"SHT_CUDA_INFO"
	.sectionflags	@""
	.align	4


	//----- nvinfo : EIATTR_CUDA_API_VERSION
	.align		4
        /*0000*/ 	.byte	0x04, 0x37
        /*0002*/ 	.short	(.L_39 - .L_38)
.L_38:
        /*0004*/ 	.word	0x00000082


	//----- nvinfo : EIATTR_KPARAM_INFO
	.align		4
.L_39:
        /*0008*/ 	.byte	0x04, 0x17
        /*000a*/ 	.short	(.L_41 - .L_40)
.L_40:
        /*000c*/ 	.word	0x00000000
        /*0010*/ 	.short	0x0003
        /*0012*/ 	.short	0x0018
        /*0014*/ 	.byte	0x00, 0xf0, 0x21, 0x00


	//----- nvinfo : EIATTR_KPARAM_INFO
	.align		4
.L_41:
        /*0018*/ 	.byte	0x04, 0x17
        /*001a*/ 	.short	(.L_43 - .L_42)
.L_42:
        /*001c*/ 	.word	0x00000000
        /*0020*/ 	.short	0x0002
        /*0022*/ 	.short	0x0010
        /*0024*/ 	.byte	0x00, 0xf5, 0x21, 0x00


	//----- nvinfo : EIATTR_KPARAM_INFO
	.align		4
.L_43:
        /*0028*/ 	.byte	0x04, 0x17
        /*002a*/ 	.short	(.L_45 - .L_44)
.L_44:
        /*002c*/ 	.word	0x00000000
        /*0030*/ 	.short	0x0001
        /*0032*/ 	.short	0x0008
        /*0034*/ 	.byte	0x00, 0xf0, 0x21, 0x00


	//----- nvinfo : EIATTR_KPARAM_INFO
	.align		4
.L_45:
        /*0038*/ 	.byte	0x04, 0x17
        /*003a*/ 	.short	(.L_47 - .L_46)
.L_46:
        /*003c*/ 	.word	0x00000000
        /*0040*/ 	.short	0x0000
        /*0042*/ 	.short	0x0000
        /*0044*/ 	.byte	0x00, 0xf5, 0x21, 0x00


	//----- nvinfo : EIATTR_SPARSE_MMA_MASK
	.align		4
.L_47:
        /*0048*/ 	.byte	0x03, 0x50
        /*004a*/ 	.short	0x0000


	//----- nvinfo : EIATTR_MAXREG_COUNT
	.align		4
        /*004c*/ 	.byte	0x03, 0x1b
        /*004e*/ 	.short	0x00ff


	//----- nvinfo : EIATTR_NUM_BARRIERS
	.align		4
        /*0050*/ 	.byte	0x02, 0x4c
        /*0052*/ 	.byte	0x01
	.zero		1


	//----- nvinfo : EIATTR_MERCURY_ISA_VERSION
	.align		4
        /*0054*/ 	.byte	0x03, 0x5f
        /*0056*/ 	.short	0x0101


	//----- nvinfo : EIATTR_VRC_CTA_INIT_COUNT
	.align		4
        /*0058*/ 	.byte	0x02, 0x4a
	.zero		1
	.zero		1


	//----- nvinfo : EIATTR_EXIT_INSTR_OFFSETS
	.align		4
        /*005c*/ 	.byte	0x04, 0x1c
        /*005e*/ 	.short	(.L_49 - .L_48)


	//   ....[0]....
.L_48:
        /*0060*/ 	.word	0x00000f20


	//----- nvinfo : EIATTR_CRS_STACK_SIZE
	.align		4
.L_49:
        /*0064*/ 	.byte	0x04, 0x1e
        /*0066*/ 	.short	(.L_51 - .L_50)
.L_50:
        /*0068*/ 	.word	0x00000000


	//----- nvinfo : EIATTR_CBANK_PARAM_SIZE
	.align		4
.L_51:
        /*006c*/ 	.byte	0x03, 0x19
        /*006e*/ 	.short	0x0020


	//----- nvinfo : EIATTR_PARAM_CBANK
	.align		4
        /*0070*/ 	.byte	0x04, 0x0a
        /*0072*/ 	.short	(.L_53 - .L_52)
	.align		4
.L_52:
        /*0074*/ 	.word	index@(.nv.constant0._Z9hist_gmemPdlPjd)
        /*0078*/ 	.short	0x0380
        /*007a*/ 	.short	0x0020


	//----- nvinfo : EIATTR_SW_WAR
	.align		4
.L_53:
        /*007c*/ 	.byte	0x04, 0x36
        /*007e*/ 	.short	(.L_55 - .L_54)
.L_54:
        /*0080*/ 	.word	0x00000008
.L_55:


//--------------------- .nv.callgraph             --------------------------
	.section	.nv.callgraph,"",@"SHT_CUDA_CALLGRAPH"
	.align	4
	.sectionentsize	8
	.align		4
        /*0000*/ 	.word	0x00000000
	.align		4
        /*0004*/ 	.word	0xffffffff
	.align		4
        /*0008*/ 	.word	0x00000000
	.align		4
        /*000c*/ 	.word	0xfffffffe
	.align		4
        /*0010*/ 	.word	0x00000000
	.align		4
        /*0014*/ 	.word	0xfffffffd
	.align		4
        /*0018*/ 	.word	0x00000000
	.align		4
        /*001c*/ 	.word	0xfffffffc


//--------------------- .text._Z10hist_shmemPdlPjd --------------------------
	.section	.text._Z10hist_shmemPdlPjd,"ax",@progbits
	.align	128
        .global         _Z10hist_shmemPdlPjd
        .type           _Z10hist_shmemPdlPjd,@function
        .size           _Z10hist_shmemPdlPjd,(.L_x_49 - _Z10hist_shmemPdlPjd)
        .other          _Z10hist_shmemPdlPjd,@"STO_CUDA_ENTRY STV_DEFAULT"
_Z10hist_shmemPdlPjd:
.text._Z10hist_shmemPdlPjd:
[----:B------:R-:W-:Y:S01]  /*0000*/  LDC R1, c[0x0][0x37c] ;  /* 0x0000df00ff017b82 */ /* 0x000fe20000000800 */
[----:B------:R-:W0:Y:S07]  /*0010*/  S2R R7, SR_TID.X ;  /* 0x0000000000077919 */ /* 0x000e2e0000002100 */
[----:B------:R-:W0:Y:S01]  /*0020*/  S2UR UR8, SR_CTAID.X ;  /* 0x00000000000879c3 */ /* 0x000e220000002500 */
[----:B------:R-:W1:Y:S01]  /*0030*/  LDCU.64 UR10, c[0x0][0x388] ;  /* 0x00007100ff0a77ac */ /* 0x000e620008000a00 */
[----:B------:R-:W-:Y:S01]  /*0040*/  UMOV UR4, 0x400 ;  /* 0x0000040000047882 */ /* 0x000fe20000000000 */
[----:B------:R-:W2:Y:S05]  /*0050*/  LDCU.64 UR6, c[0x0][0x358] ;  /* 0x00006b00ff0677ac */ /* 0x000eaa0008000a00 */
[----:B------:R-:W0:Y:S01]  /*0060*/  LDC R4, c[0x0][0x360] ;  /* 0x0000d800ff047b82 */ /* 0x000e220000000800 */
[----:B------:R-:W3:Y:S01]  /*0070*/  LDCU UR12, c[0x0][0x39c] ;  /* 0x00007380ff0c77ac */ /* 0x000ee20008000800 */
[----:B------:R-:W4:Y:S06]  /*0080*/  LDCU UR13, c[0x0][0x39c] ;  /* 0x00007380ff0d77ac */ /* 0x000f2c0008000800 */
[----:B------:R-:W5:Y:S01]  /*0090*/  S2UR UR5, SR_CgaCtaId ;  /* 0x00000000000579c3 */ /* 0x000f620000008800 */
[----:B------:R-:W0:Y:S01]  /*00a0*/  LDCU.64 UR14, c[0x0][0x380] ;  /* 0x00007000ff0e77ac */ /* 0x000e220008000a00 */
[----:B------:R-:W0:Y:S02]  /*00b0*/  LDCU.64 UR16, c[0x0][0x388] ;  /* 0x00007100ff1077ac */ /* 0x000e240008000a00 */
[----:B0-----:R-:W-:-:S05]  /*00c0*/  IMAD R5, R4, UR8, R7 ;  /* 0x0000000804057c24 */ /* 0x001fca000f8e0207 */
[----:B-1----:R-:W-:Y:S01]  /*00d0*/  ISETP.GE.U32.AND P0, PT, R5, UR10, PT ;  /* 0x0000000a05007c0c */ /* 0x002fe2000bf06070 */
[----:B-----5:R-:W-:-:S03]  /*00e0*/  ULEA UR4, UR5, UR4, 0x18 ;  /* 0x0000000405047291 */ /* 0x020fc6000f8ec0ff */
[----:B------:R-:W-:Y:S01]  /*00f0*/  ISETP.GE.AND.EX P0, PT, RZ, UR11, PT, P0 ;  /* 0x0000000bff007c0c */ /* 0x000fe2000bf06300 */
[----:B------:R-:W0:Y:S02]  /*0100*/  LDCU UR5, c[0x0][0x370] ;  /* 0x00006e00ff0577ac */ /* 0x000e240008000800 */
[----:B------:R-:W-:-:S05]  /*0110*/  LEA R6, R7, UR4, 0x2 ;  /* 0x0000000407067c11 */ /* 0x000fca000f8e10ff */
[----:B------:R1:W-:Y:S01]  /*0120*/  STS [R6], RZ ;  /* 0x000000ff06007388 */ /* 0x0003e20000000800 */
[----:B0-----:R-:W-:Y:S01]  /*0130*/  IMAD R4, R4, UR5, RZ ;  /* 0x0000000504047c24 */ /* 0x001fe2000f8e02ff */
[----:B------:R-:W-:Y:S06]  /*0140*/  BAR.SYNC.DEFER_BLOCKING 0x0 ;  /* 0x0000000000007b1d */ /* 0x000fec0000010000 */
[----:B-1234-:R-:W-:Y:S05]  /*0150*/  @P0 BRA `(.L_x_0) ;  /* 0x0000000c002c0947 */ /* 0x01efea0003800000 */
[----:B------:R-:W-:Y:S01]  /*0160*/  IADD3 R2, P1, PT, R4, R5, RZ ;  /* 0x0000000504027210 */ /* 0x000fe20007f3e0ff */
[----:B------:R-:W-:Y:S01]  /*0170*/  IMAD.MOV.U32 R0, RZ, RZ, RZ ;  /* 0x000000ffff007224 */ /* 0x000fe200078e00ff */
[----:B------:R-:W-:Y:S02]  /*0180*/  BSSY.RECONVERGENT B0, `(.L_x_1) ;  /* 0x0000023000007945 */ /* 0x000fe40003800200 */
[C---:B------:R-:W-:Y:S01]  /*0190*/  ISETP.GE.U32.AND P0, PT, R2.reuse, UR10, PT ;  /* 0x0000000a02007c0c */ /* 0x040fe2000bf06070 */
[----:B------:R-:W-:Y:S01]  /*01a0*/  IMAD.X R9, RZ, RZ, R0, P1 ;  /* 0x000000ffff097224 */ /* 0x000fe200008e0600 */
[----:B------:R-:W-:-:S04]  /*01b0*/  ISETP.GT.U32.AND P1, PT, R2, UR10, PT ;  /* 0x0000000a02007c0c */ /* 0x000fc8000bf24070 */
[C---:B------:R-:W-:Y:S02]  /*01c0*/  ISETP.GE.U32.AND.EX P0, PT, R9.reuse, UR11, PT, P0 ;  /* 0x0000000b09007c0c */ /* 0x040fe4000bf06100 */
[C---:B------:R-:W-:Y:S02]  /*01d0*/  ISETP.GT.U32.AND.EX P1, PT, R9.reuse, UR11, PT, P1 ;  /* 0x0000000b09007c0c */ /* 0x040fe4000bf24110 */
[----:B------:R-:W-:Y:S02]  /*01e0*/  SEL R26, RZ, 0x1, P0 ;  /* 0x00000001ff1a7807 */ /* 0x000fe40000000000 */
[----:B------:R-:W-:Y:S02]  /*01f0*/  SEL R3, R2, UR10, P1 ;  /* 0x0000000a02037c07 */ /* 0x000fe40008800000 */
[----:B------:R-:W-:Y:S02]  /*0200*/  SEL R8, R9, UR11, P1 ;  /* 0x0000000b09087c07 */ /* 0x000fe40008800000 */
[----:B------:R-:W-:-:S04]  /*0210*/  IADD3 R3, P0, P1, R3, -R2, -R26 ;  /* 0x8000000203037210 */ /* 0x000fc8000791e81a */
[----:B------:R-:W-:-:S04]  /*0220*/  IADD3.X R8, PT, PT, R8, -0x1, ~R9, P0, P1 ;  /* 0xffffffff08087810 */ /* 0x000fc800007e2c09 */
[----:B------:R-:W-:-:S13]  /*0230*/  ISETP.NE.U32.AND P0, PT, R8, RZ, PT ;  /* 0x000000ff0800720c */ /* 0x000fda0003f05070 */
[----:B------:R-:W-:Y:S05]  /*0240*/  @P0 BRA `(.L_x_2) ;  /* 0x0000000000500947 */ /* 0x000fea0003800000 */
[----:B------:R-:W0:Y:S01]  /*0250*/  I2F.U32.RP R2, R4 ;  /* 0x0000000400027306 */ /* 0x000e220000209000 */
[----:B------:R-:W-:Y:S01]  /*0260*/  IMAD.MOV R11, RZ, RZ, -R4 ;  /* 0x000000ffff0b7224 */ /* 0x000fe200078e0a04 */
[----:B------:R-:W-:-:S06]  /*0270*/  ISETP.NE.U32.AND P2, PT, R4, RZ, PT ;  /* 0x000000ff0400720c */ /* 0x000fcc0003f45070 */
[----:B0-----:R-:W0:Y:S02]  /*0280*/  MUFU.RCP R2, R2 ;  /* 0x0000000200027308 */ /* 0x001e240000001000 */
[----:B0-----:R-:W-:-:S06]  /*0290*/  VIADD R8, R2, 0xffffffe ;  /* 0x0ffffffe02087836 */ /* 0x001fcc0000000000 */
[----:B------:R0:W1:Y:S02]  /*02a0*/  F2I.FTZ.U32.TRUNC.NTZ R9, R8 ;  /* 0x0000000800097305 */ /* 0x000064000021f000 */
[----:B0-----:R-:W-:Y:S02]  /*02b0*/  IMAD.MOV.U32 R8, RZ, RZ, RZ ;  /* 0x000000ffff087224 */ /* 0x001fe400078e00ff */
[----:B-1----:R-:W-:-:S04]  /*02c0*/  IMAD R11, R11, R9, RZ ;  /* 0x000000090b0b7224 */ /* 0x002fc800078e02ff */
[----:B------:R-:W-:-:S06]  /*02d0*/  IMAD.HI.U32 R10, R9, R11, R8 ;  /* 0x0000000b090a7227 */ /* 0x000fcc00078e0008 */
[----:B------:R-:W-:-:S04]  /*02e0*/  IMAD.HI.U32 R8, R10, R3, RZ ;  /* 0x000000030a087227 */ /* 0x000fc800078e00ff */
[----:B------:R-:W-:-:S04]  /*02f0*/  IMAD.MOV R9, RZ, RZ, -R8 ;  /* 0x000000ffff097224 */ /* 0x000fc800078e0a08 */
[----:B------:R-:W-:Y:S02]  /*0300*/  IMAD R3, R4, R9, R3 ;  /* 0x0000000904037224 */ /* 0x000fe400078e0203 */
[----:B------:R-:W-:-:S03]  /*0310*/  IMAD.MOV.U32 R9, RZ, RZ, RZ ;  /* 0x000000ffff097224 */ /* 0x000fc600078e00ff */
[----:B------:R-:W-:-:S13]  /*0320*/  ISETP.GE.U32.AND P0, PT, R3, R4, PT ;  /* 0x000000040300720c */ /* 0x000fda0003f06070 */
[----:B------:R-:W-:Y:S02]  /*0330*/  @P0 IMAD.IADD R3, R3, 0x1, -R4 ;  /* 0x0000000103030824 */ /* 0x000fe400078e0a04 */
[----:B------:R-:W-:-:S03]  /*0340*/  @P0 VIADD R8, R8, 0x1 ;  /* 0x0000000108080836 */ /* 0x000fc60000000000 */
[----:B------:R-:W-:-:S13]  /*0350*/  ISETP.GE.U32.AND P1, PT, R3, R4, PT ;  /* 0x000000040300720c */ /* 0x000fda0003f26070 */
[----:B------:R-:W-:Y:S01]  /*0360*/  @P1 VIADD R8, R8, 0x1 ;  /* 0x0000000108081836 */ /* 0x000fe20000000000 */
[----:B------:R-:W-:Y:S01]  /*0370*/  @!P2 LOP3.LUT R8, RZ, R4, RZ, 0x33, !PT ;  /* 0x00000004ff08a212 */ /* 0x000fe200078e33ff */
[----:B------:R-:W-:Y:S06]  /*0380*/  BRA `(.L_x_3) ;  /* 0x0000000000087947 */ /* 0x000fec0003800000 */
.L_x_2:
[----:B------:R-:W-:-:S07]  /*0390*/  MOV R2, 0x3b0 ;  /* 0x000003b000027802 */ /* 0x000fce0000000f00 */
[----:B------:R-:W-:Y:S05]  /*03a0*/  CALL.REL.NOINC `($__internal_1_$__cuda_sm20_div_u64) ;  /* 0x0000001000247944 */ /* 0x000fea0003c00000 */
.L_x_3:
[----:B------:R-:W-:Y:S05]  /*03b0*/  BSYNC.RECONVERGENT B0 ;  /* 0x0000000000007941 */ /* 0x000fea0003800200 */
.L_x_1:
[----:B------:R-:W-:Y:S01]  /*03c0*/  IADD3 R26, P1, PT, R8, R26, RZ ;  /* 0x0000001a081a7210 */ /* 0x000fe20007f3e0ff */
[----:B------:R-:W0:Y:S01]  /*03d0*/  LDC R2, c[0x0][0x398] ;  /* 0x0000e600ff027b82 */ /* 0x000e220000000800 */
[----:B------:R-:W-:Y:S02]  /*03e0*/  BSSY B0, `(.L_x_4) ;  /* 0x0000032000007945 */ /* 0x000fe40003800000 */
[----:B------:R-:W-:Y:S01]  /*03f0*/  LOP3.LUT R8, R26, 0x3, RZ, 0xc0, !PT ;  /* 0x000000031a087812 */ /* 0x000fe200078ec0ff */
[----:B------:R-:W-:-:S03]  /*0400*/  IMAD.X R27, RZ, RZ, R9, P1 ;  /* 0x000000ffff1b7224 */ /* 0x000fc600008e0609 */
[----:B------:R-:W-:Y:S01]  /*0410*/  ISETP.NE.U32.AND P0, PT, R8, 0x3, PT ;  /* 0x000000030800780c */ /* 0x000fe20003f05070 */
[----:B------:R-:W1:Y:S03]  /*0420*/  LDC R3, c[0x0][0x39c] ;  /* 0x0000e700ff037b82 */ /* 0x000e660000000800 */
[----:B------:R-:W-:-:S13]  /*0430*/  ISETP.NE.AND.EX P0, PT, RZ, RZ, PT, P0 ;  /* 0x000000ffff00720c */ /* 0x000fda0003f05300 */
[----:B------:R-:W-:Y:S05]  /*0440*/  @!P0 BRA `(.L_x_5) ;  /* 0x0000000000ac8947 */ /* 0x000fea0003800000 */
[----:B------:R-:W2:Y:S01]  /*0450*/  LDCU.64 UR8, c[0x0][0x380] ;  /* 0x00007000ff0877ac */ /* 0x000ea20008000a00 */
[----:B------:R-:W3:Y:S01]  /*0460*/  LDC.64 R24, c[0x0][0x398] ;  /* 0x0000e600ff187b82 */ /* 0x000ee20000000a00 */
[----:B------:R-:W-:Y:S02]  /*0470*/  VIADD R32, R26, 0x1 ;  /* 0x000000011a207836 */ /* 0x000fe40000000000 */
[----:B------:R-:W-:-:S03]  /*0480*/  IMAD.MOV.U32 R30, RZ, RZ, RZ ;  /* 0x000000ffff1e7224 */ /* 0x000fc600078e00ff */
[----:B------:R-:W-:Y:S02]  /*0490*/  LOP3.LUT R32, R32, 0x3, RZ, 0xc0, !PT ;  /* 0x0000000320207812 */ /* 0x000fe400078ec0ff */
[----:B--2---:R-:W-:-:S04]  /*04a0*/  LEA R29, P0, R5, UR8, 0x3 ;  /* 0x00000008051d7c11 */ /* 0x004fc8000f8018ff */
[----:B------:R-:W-:-:S09]  /*04b0*/  LEA.HI.X R31, R5, UR9, R0, 0x3, P0 ;  /* 0x00000009051f7c11 */ /* 0x000fd200080f1c00 */
.L_x_8:
[----:B------:R-:W-:Y:S02]  /*04c0*/  IMAD.MOV.U32 R14, RZ, RZ, R29 ;  /* 0x000000ffff0e7224 */ /* 0x000fe400078e001d */
[----:B------:R-:W-:-:S06]  /*04d0*/  IMAD.MOV.U32 R15, RZ, RZ, R31 ;  /* 0x000000ffff0f7224 */ /* 0x000fcc00078e001f */
[----:B--2---:R-:W2:Y:S01]  /*04e0*/  LDG.E.64 R14, desc[UR6][R14.64] ;  /* 0x000000060e0e7981 */ /* 0x004ea2000c1e1b00 */
[----:B------:R-:W3:Y:S01]  /*04f0*/  MUFU.RCP64H R9, UR12 ;  /* 0x0000000c00097d08 */ /* 0x000ee20008001800 */
[----:B------:R-:W-:Y:S01]  /*0500*/  IMAD.MOV.U32 R8, RZ, RZ, 0x1 ;  /* 0x00000001ff087424 */ /* 0x000fe200078e00ff */
[----:B------:R-:W-:Y:S05]  /*0510*/  YIELD ;  /* 0x0000000000007946 */ /* 0x000fea0003800000 */
[----:B------:R-:W-:Y:S01]  /*0520*/  BSSY.RECONVERGENT B1, `(.L_x_6) ;  /* 0x0000011000017945 */ /* 0x000fe20003800200 */
[----:B---3--:R-:W-:-:S08]  /*0530*/  DFMA R10, R8, -R24, 1 ;  /* 0x3ff00000080a742b */ /* 0x008fd00000000818 */
[----:B------:R-:W-:-:S08]  /*0540*/  DFMA R10, R10, R10, R10 ;  /* 0x0000000a0a0a722b */ /* 0x000fd0000000000a */
[----:B------:R-:W-:-:S08]  /*0550*/  DFMA R10, R8, R10, R8 ;  /* 0x0000000a080a722b */ /* 0x000fd00000000008 */
[----:B------:R-:W-:-:S08]  /*0560*/  DFMA R8, R10, -R24, 1 ;  /* 0x3ff000000a08742b */ /* 0x000fd00000000818 */
[----:B------:R-:W-:-:S08]  /*0570*/  DFMA R8, R10, R8, R10 ;  /* 0x000000080a08722b */ /* 0x000fd0000000000a */
[----:B--2---:R-:W-:Y:S01]  /*0580*/  DMUL R10, R14, R8 ;  /* 0x000000080e0a7228 */ /* 0x004fe20000000000 */
[----:B------:R-:W-:-:S07]  /*0590*/  FSETP.GEU.AND P1, PT, |R15|, 6.5827683646048100446e-37, PT ;  /* 0x036000000f00780b */ /* 0x000fce0003f2e200 */
[----:B------:R-:W-:-:S08]  /*05a0*/  DFMA R12, R10, -R24, R14 ;  /* 0x800000180a0c722b */ /* 0x000fd0000000000e */
[----:B------:R-:W-:-:S10]  /*05b0*/  DFMA R8, R8, R12, R10 ;  /* 0x0000000c0808722b */ /* 0x000fd4000000000a */
[----:B------:R-:W-:-:S05]  /*05c0*/  FFMA R10, RZ, UR12, R9 ;  /* 0x0000000cff0a7c23 */ /* 0x000fca0008000009 */
[----:B------:R-:W-:-:S13]  /*05d0*/  FSETP.GT.AND P0, PT, |R10|, 1.469367938527859385e-39, PT ;  /* 0x001000000a00780b */ /* 0x000fda0003f04200 */
[----:B------:R-:W-:Y:S05]  /*05e0*/  @P0 BRA P1, `(.L_x_7) ;  /* 0x0000000000100947 */ /* 0x000fea0000800000 */
[----:B------:R-:W-:-:S07]  /*05f0*/  MOV R8, 0x610 ;  /* 0x0000061000087802 */ /* 0x000fce0000000f00 */
[----:B01----:R-:W-:Y:S05]  /*0600*/  CALL.REL.NOINC `($__internal_0_$__cuda_sm20_div_rn_f64_full) ;  /* 0x00000008001c7944 */ /* 0x003fea0003c00000 */
[----:B------:R-:W-:Y:S02]  /*0610*/  IMAD.MOV.U32 R8, RZ, RZ, R10 ;  /* 0x000000ffff087224 */ /* 0x000fe400078e000a */
[----:B------:R-:W-:-:S07]  /*0620*/  IMAD.MOV.U32 R9, RZ, RZ, R11 ;  /* 0x000000ffff097224 */ /* 0x000fce00078e000b */
.L_x_7:
[----:B------:R-:W-:Y:S05]  /*0630*/  BSYNC.RECONVERGENT B1 ;  /* 0x0000000000017941 */ /* 0x000fea0003800200 */
.L_x_6:
[----:B------:R-:W-:Y:S01]  /*0640*/  IADD3 R32, P0, PT, R32, -0x1, RZ ;  /* 0xffffffff20207810 */ /* 0x000fe20007f1e0ff */
[----:B------:R-:W2:Y:S01]  /*0650*/  F2I.F64.TRUNC R8, R8 ;  /* 0x0000000800087311 */ /* 0x000ea2000030d100 */
[----:B------:R-:W-:Y:S02]  /*0660*/  IADD3 R5, P1, PT, R4, R5, RZ ;  /* 0x0000000504057210 */ /* 0x000fe40007f3e0ff */
[----:B------:R-:W-:Y:S02]  /*0670*/  IADD3.X R30, PT, PT, R30, -0x1, RZ, P0, !PT ;  /* 0xffffffff1e1e7810 */ /* 0x000fe400007fe4ff */
[----:B------:R-:W-:Y:S01]  /*0680*/  ISETP.NE.U32.AND P0, PT, R32, RZ, PT ;  /* 0x000000ff2000720c */ /* 0x000fe20003f05070 */
[----:B------:R-:W-:Y:S01]  /*0690*/  IMAD.X R0, RZ, RZ, R0, P1 ;  /* 0x000000ffff007224 */ /* 0x000fe200008e0600 */
[----:B------:R-:W-:Y:S02]  /*06a0*/  LEA R29, P2, R4, R29, 0x3 ;  /* 0x0000001d041d7211 */ /* 0x000fe400078418ff */
[----:B------:R-:W-:-:S02]  /*06b0*/  ISETP.NE.AND.EX P0, PT, R30, RZ, PT, P0 ;  /* 0x000000ff1e00720c */ /* 0x000fc40003f05300 */
[----:B------:R-:W-:Y:S02]  /*06c0*/  LEA.HI.X R31, R4, R31, RZ, 0x3, P2 ;  /* 0x0000001f041f7211 */ /* 0x000fe400010f1cff */
[----:B--2---:R-:W-:-:S05]  /*06d0*/  LEA R10, R8, UR4, 0x2 ;  /* 0x00000004080a7c11 */ /* 0x004fca000f8e10ff */
[----:B------:R2:W-:Y:S04]  /*06e0*/  ATOMS.POPC.INC.32 RZ, [R10+URZ] ;  /* 0x000000000aff7f8c */ /* 0x0005e8000d8000ff */
[----:B------:R-:W-:Y:S05]  /*06f0*/  @P0 BRA `(.L_x_8) ;  /* 0xfffffffc00700947 */ /* 0x000fea000383ffff */
.L_x_5:
[----:B------:R-:W-:Y:S05]  /*0700*/  BSYNC B0 ;  /* 0x0000000000007941 */ /* 0x000fea0003800000 */
.L_x_4:
[----:B------:R-:W-:-:S04]  /*0710*/  ISETP.GE.U32.AND P0, PT, R26, 0x3, PT ;  /* 0x000000031a00780c */ /* 0x000fc80003f06070 */
[----:B------:R-:W-:-:S13]  /*0720*/  ISETP.GE.U32.AND.EX P0, PT, R27, RZ, PT, P0 ;  /* 0x000000ff1b00720c */ /* 0x000fda0003f06100 */
[----:B------:R-:W-:Y:S05]  /*0730*/  @!P0 BRA `(.L_x_0) ;  /* 0x0000000400b48947 */ /* 0x000fea0003800000 */
[----:B------:R-:W3:Y:S01]  /*0740*/  LDC.64 R26, c[0x0][0x398] ;  /* 0x0000e600ff1a7b82 */ /* 0x000ee20000000a00 */
[----:B------:R-:W-:Y:S01]  /*0750*/  IMAD.SHL.U32 R31, R4, 0x8, RZ ;  /* 0x00000008041f7824 */ /* 0x000fe200078e00ff */
[----:B------:R-:W-:-:S07]  /*0760*/  SHF.R.U32.HI R29, RZ, 0x1d, R4 ;  /* 0x0000001dff1d7819 */ /* 0x000fce0000011604 */
.L_x_17:
[----:B------:R-:W-:-:S04]  /*0770*/  LEA R24, P0, R5, UR14, 0x3 ;  /* 0x0000000e05187c11 */ /* 0x000fc8000f8018ff */
[----:B------:R-:W-:-:S05]  /*0780*/  LEA.HI.X R25, R5, UR15, R0, 0x3, P0 ;  /* 0x0000000f05197c11 */ /* 0x000fca00080f1c00 */
[----:B----4-:R-:W4:Y:S01]  /*0790*/  LDG.E.64 R14, desc[UR6][R24.64] ;  /* 0x00000006180e7981 */ /* 0x010f22000c1e1b00 */
[----:B------:R-:W2:Y:S01]  /*07a0*/  MUFU.RCP64H R9, UR13 ;  /* 0x0000000d00097d08 */ /* 0x000ea20008001800 */
[----:B------:R-:W-:Y:S01]  /*07b0*/  IMAD.MOV.U32 R8, RZ, RZ, 0x1 ;  /* 0x00000001ff087424 */ /* 0x000fe200078e00ff */
[----:B------:R-:W-:Y:S05]  /*07c0*/  YIELD ;  /* 0x0000000000007946 */ /* 0x000fea0003800000 */
[----:B------:R-:W-:Y:S01]  /*07d0*/  BSSY.RECONVERGENT B0, `(.L_x_9) ;  /* 0x0000011000007945 */ /* 0x000fe20003800200 */
[----:B--23--:R-:W-:-:S08]  /*07e0*/  DFMA R10, R8, -R26, 1 ;  /* 0x3ff00000080a742b */ /* 0x00cfd0000000081a */
[----:B------:R-:W-:-:S08]  /*07f0*/  DFMA R10, R10, R10, R10 ;  /* 0x0000000a0a0a722b */ /* 0x000fd0000000000a */
[----:B------:R-:W-:-:S08]  /*0800*/  DFMA R10, R8, R10, R8 ;  /* 0x0000000a080a722b */ /* 0x000fd00000000008 */
[----:B------:R-:W-:-:S08]  /*0810*/  DFMA R8, R10, -R26, 1 ;  /* 0x3ff000000a08742b */ /* 0x000fd0000000081a */
[----:B------:R-:W-:-:S08]  /*0820*/  DFMA R12, R10, R8, R10 ;  /* 0x000000080a0c722b */ /* 0x000fd0000000000a */
[----:B----4-:R-:W-:Y:S01]  /*0830*/  DMUL R8, R12, R14 ;  /* 0x0000000e0c087228 */ /* 0x010fe20000000000 */
        /* <DEDUP_REMOVED lines=10> */
.L_x_10:
[----:B------:R-:W-:Y:S05]  /*08e0*/  BSYNC.RECONVERGENT B0 ;  /* 0x0000000000007941 */ /* 0x000fea0003800200 */
.L_x_9:
[----:B------:R-:W-:-:S05]  /*08f0*/  IADD3 R24, P0, PT, R31, R24, RZ ;  /* 0x000000181f187210 */ /* 0x000fca0007f1e0ff */
[----:B------:R-:W-:-:S05]  /*0900*/  IMAD.X R25, R29, 0x1, R25, P0 ;  /* 0x000000011d197824 */ /* 0x000fca00000e0619 */
[----:B------:R-:W2:Y:S01]  /*0910*/  LDG.E.64 R14, desc[UR6][R24.64] ;  /* 0x00000006180e7981 */ /* 0x000ea2000c1e1b00 */
[----:B------:R-:W3:Y:S01]  /*0920*/  MUFU.RCP64H R11, UR13 ;  /* 0x0000000d000b7d08 */ /* 0x000ee20008001800 */
[----:B------:R-:W-:Y:S01]  /*0930*/  IMAD.MOV.U32 R10, RZ, RZ, 0x1 ;  /* 0x00000001ff0a7424 */ /* 0x000fe200078e00ff */
[----:B------:R-:W-:Y:S06]  /*0940*/  BSSY.RECONVERGENT B0, `(.L_x_11) ;  /* 0x0000012000007945 */ /* 0x000fec0003800200 */
[----:B------:R-:W4:Y:S01]  /*0950*/  F2I.F64.TRUNC R8, R8 ;  /* 0x0000000800087311 */ /* 0x000f22000030d100 */
[----:B---3--:R-:W-:Y:S01]  /*0960*/  DFMA R12, R10, -R26, 1 ;  /* 0x3ff000000a0c742b */ /* 0x008fe2000000081a */
[----:B----4-:R-:W-:-:S07]  /*0970*/  LEA R18, R8, UR4, 0x2 ;  /* 0x0000000408127c11 */ /* 0x010fce000f8e10ff */
[----:B------:R-:W-:Y:S01]  /*0980*/  DFMA R12, R12, R12, R12 ;  /* 0x0000000c0c0c722b */ /* 0x000fe2000000000c */
[----:B------:R3:W-:Y:S07]  /*0990*/  ATOMS.POPC.INC.32 RZ, [R18+URZ] ;  /* 0x0000000012ff7f8c */ /* 0x0007ee000d8000ff */
        /* <DEDUP_REMOVED lines=9> */
[----:B---3--:R-:W-:Y:S05]  /*0a30*/  @P0 BRA P1, `(.L_x_12) ;  /* 0x0000000000080947 */ /* 0x008fea0000800000 */
[----:B------:R-:W-:-:S07]  /*0a40*/  MOV R8, 0xa60 ;  /* 0x00000a6000087802 */ /* 0x000fce0000000f00 */
[----:B01----:R-:W-:Y:S05]  /*0a50*/  CALL.REL.NOINC `($__internal_0_$__cuda_sm20_div_rn_f64_full) ;  /* 0x0000000400087944 */ /* 0x003fea0003c00000 */
.L_x_12:
[----:B------:R-:W-:Y:S05]  /*0a60*/  BSYNC.RECONVERGENT B0 ;  /* 0x0000000000007941 */ /* 0x000fea0003800200 */
.L_x_11:
        /* <DEDUP_REMOVED lines=23> */
[----:B------:R-:W-:Y:S02]  /*0be0*/  IMAD.MOV.U32 R8, RZ, RZ, R10 ;  /* 0x000000ffff087224 */ /* 0x000fe400078e000a */
[----:B------:R-:W-:-:S07]  /*0bf0*/  IMAD.MOV.U32 R9, RZ, RZ, R11 ;  /* 0x000000ffff097224 */ /* 0x000fce00078e000b */
.L_x_14:
[----:B------:R-:W-:Y:S05]  /*0c00*/  BSYNC.RECONVERGENT B0 ;  /* 0x0000000000007941 */ /* 0x000fea0003800200 */
.L_x_13:
[----:B------:R-:W-:-:S05]  /*0c10*/  IADD3 R14, P0, PT, R31, R24, RZ ;  /* 0x000000181f0e7210 */ /* 0x000fca0007f1e0ff */
[----:B------:R-:W-:-:S06]  /*0c20*/  IMAD.X R15, R29, 0x1, R25, P0 ;  /* 0x000000011d0f7824 */ /* 0x000fcc00000e0619 */
        /* <DEDUP_REMOVED lines=21> */
.L_x_16:
[----:B------:R-:W-:Y:S05]  /*0d80*/  BSYNC.RECONVERGENT B0 ;  /* 0x0000000000007941 */ /* 0x000fea0003800200 */
.L_x_15:
[C---:B------:R-:W-:Y:S01]  /*0d90*/  LEA R5, P0, R4.reuse, R5, 0x2 ;  /* 0x0000000504057211 */ /* 0x040fe200078010ff */
[----:B------:R-:W2:Y:S03]  /*0da0*/  F2I.F64.TRUNC R10, R10 ;  /* 0x0000000a000a7311 */ /* 0x000ea6000030d100 */
[----:B------:R-:W-:Y:S02]  /*0db0*/  LEA.HI.X R0, R4, R0, RZ, 0x2, P0 ;  /* 0x0000000004007211 */ /* 0x000fe400000f14ff */
[----:B------:R-:W-:-:S04]  /*0dc0*/  ISETP.GE.U32.AND P0, PT, R5, UR16, PT ;  /* 0x0000001005007c0c */ /* 0x000fc8000bf06070 */
[----:B------:R-:W-:Y:S02]  /*0dd0*/  ISETP.GE.AND.EX P0, PT, R0, UR17, PT, P0 ;  /* 0x0000001100007c0c */ /* 0x000fe4000bf06300 */
[----:B--2---:R-:W-:-:S05]  /*0de0*/  LEA R8, R10, UR4, 0x2 ;  /* 0x000000040a087c11 */ /* 0x004fca000f8e10ff */
[----:B------:R4:W-:Y:S06]  /*0df0*/  ATOMS.POPC.INC.32 RZ, [R8+URZ] ;  /* 0x0000000008ff7f8c */ /* 0x0009ec000d8000ff */
[----:B------:R-:W-:Y:S05]  /*0e00*/  @!P0 BRA `(.L_x_17) ;  /* 0xfffffff800588947 */ /* 0x000fea000383ffff */
.L_x_0:
[----:B------:R-:W-:Y:S05]  /*0e10*/  WARPSYNC.ALL ;  /* 0x0000000000007948 */ /* 0x000fea0003800000 */
[----:B------:R-:W-:Y:S08]  /*0e20*/  BAR.SYNC.DEFER_BLOCKING 0x0 ;  /* 0x0000000000007b1d */ /* 0x000ff00000010000 */
[----:B01----:R-:W0:Y:S01]  /*0e30*/  LDC.64 R2, c[0x0][0x390] ;  /* 0x0000e400ff027b82 */ /* 0x003e220000000a00 */
[----:B------:R-:W1:Y:S01]  /*0e40*/  LDS R5, [R6] ;  /* 0x0000000006057984 */ /* 0x000e620000000800 */
[----:B0-----:R-:W-:-:S05]  /*0e50*/  IMAD.WIDE.U32 R2, R7, 0x4, R2 ;  /* 0x0000000407027825 */ /* 0x001fca00078e0002 */
[----:B-1----:R-:W-:Y:S01]  /*0e60*/  REDG.E.ADD.STRONG.GPU desc[UR6][R2.64], R5 ;  /* 0x000000050200798e */ /* 0x002fe2000c12e106 */
[----:B------:R-:W-:Y:S05]  /*0e70*/  EXIT ;  /* 0x000000000000794d */ /* 0x000fea0003800000 */
        .weak           $__internal_0_$__cuda_sm20_div_rn_f64_full
        .type           $__internal_0_$__cuda_sm20_div_rn_f64_full,@function
        .size           $__internal_0_$__cuda_sm20_div_rn_f64_full,($__internal_1_$__cuda_sm20_div_u64 - $__internal_0_$__cuda_sm20_div_rn_f64_full)
$__internal_0_$__cuda_sm20_div_rn_f64_full:
[C---:B------:R-:W-:Y:S01]  /*0e80*/  FSETP.GEU.AND P0, PT, |R3|.reuse, 1.469367938527859385e-39, PT ;  /* 0x001000000300780b */ /* 0x040fe20003f0e200 */
[----:B------:R-:W-:Y:S01]  /*0e90*/  IMAD.MOV.U32 R16, RZ, RZ, 0x1 ;  /* 0x00000001ff107424 */ /* 0x000fe200078e00ff */
[----:B------:R-:W-:Y:S01]  /*0ea0*/  LOP3.LUT R12, R3, 0x800fffff, RZ, 0xc0, !PT ;  /* 0x800fffff030c7812 */ /* 0x000fe200078ec0ff */
[----:B------:R-:W-:Y:S01]  /*0eb0*/  BSSY.RECONVERGENT B2, `(.L_x_18) ;  /* 0x0000054000027945 */ /* 0x000fe20003800200 */
[C---:B------:R-:W-:Y:S02]  /*0ec0*/  FSETP.GEU.AND P2, PT, |R15|.reuse, 1.469367938527859385e-39, PT ;  /* 0x001000000f00780b */ /* 0x040fe40003f4e200 */
[----:B------:R-:W-:Y:S01]  /*0ed0*/  LOP3.LUT R13, R12, 0x3ff00000, RZ, 0xfc, !PT ;  /* 0x3ff000000c0d7812 */ /* 0x000fe200078efcff */
[----:B------:R-:W-:Y:S01]  /*0ee0*/  IMAD.MOV.U32 R12, RZ, RZ, R2 ;  /* 0x000000ffff0c7224 */ /* 0x000fe200078e0002 */
[----:B------:R-:W-:Y:S02]  /*0ef0*/  LOP3.LUT R9, R15, 0x7ff00000, RZ, 0xc0, !PT ;  /* 0x7ff000000f097812 */ /* 0x000fe400078ec0ff */
[----:B------:R-:W-:-:S03]  /*0f00*/  LOP3.LUT R28, R3, 0x7ff00000, RZ, 0xc0, !PT ;  /* 0x7ff00000031c7812 */ /* 0x000fc600078ec0ff */
[----:B------:R-:W-:Y:S01]  /*0f10*/  @!P0 DMUL R12, R2, 8.98846567431157953865e+307 ;  /* 0x7fe00000020c8828 */ /* 0x000fe20000000000 */
[----:B------:R-:W-:-:S03]  /*0f20*/  ISETP.GE.U32.AND P1, PT, R9, R28, PT ;  /* 0x0000001c0900720c */ /* 0x000fc60003f26070 */
[----:B------:R-:W-:Y:S01]  /*0f30*/  @!P2 LOP3.LUT R10, R3, 0x7ff00000, RZ, 0xc0, !PT ;  /* 0x7ff00000030aa812 */ /* 0x000fe200078ec0ff */
[----:B------:R-:W-:Y:S01]  /*0f40*/  @!P2 IMAD.MOV.U32 R22, RZ, RZ, RZ ;  /* 0x000000ffff16a224 */ /* 0x000fe200078e00ff */
[----:B------:R-:W0:Y:S02]  /*0f50*/  MUFU.RCP64H R17, R13 ;  /* 0x0000000d00117308 */ /* 0x000e240000001800 */
[----:B------:R-:W-:Y:S01]  /*0f60*/  @!P2 ISETP.GE.U32.AND P3, PT, R9, R10, PT ;  /* 0x0000000a0900a20c */ /* 0x000fe20003f66070 */
[----:B------:R-:W-:Y:S01]  /*0f70*/  IMAD.MOV.U32 R10, RZ, RZ, 0x1ca00000 ;  /* 0x1ca00000ff0a7424 */ /* 0x000fe200078e00ff */
[----:B------:R-:W-:-:S04]  /*0f80*/  @!P0 LOP3.LUT R28, R13, 0x7ff00000, RZ, 0xc0, !PT ;  /* 0x7ff000000d1c8812 */ /* 0x000fc800078ec0ff */
[----:B------:R-:W-:-:S04]  /*0f90*/  @!P2 SEL R11, R10, 0x63400000, !P3 ;  /* 0x634000000a0ba807 */ /* 0x000fc80005800000 */
[----:B------:R-:W-:-:S04]  /*0fa0*/  @!P2 LOP3.LUT R11, R11, 0x80000000, R15, 0xf8, !PT ;  /* 0x800000000b0ba812 */ /* 0x000fc800078ef80f */
[----:B------:R-:W-:Y:S01]  /*0fb0*/  @!P2 LOP3.LUT R23, R11, 0x100000, RZ, 0xfc, !PT ;  /* 0x001000000b17a812 */ /* 0x000fe200078efcff */
[----:B0-----:R-:W-:Y:S01]  /*0fc0*/  DFMA R20, R16, -R12, 1 ;  /* 0x3ff000001014742b */ /* 0x001fe2000000080c */
[----:B------:R-:W-:-:S07]  /*0fd0*/  IMAD.MOV.U32 R11, RZ, RZ, R9 ;  /* 0x000000ffff0b7224 */ /* 0x000fce00078e0009 */
[----:B------:R-:W-:-:S08]  /*0fe0*/  DFMA R20, R20, R20, R20 ;  /* 0x000000141414722b */ /* 0x000fd00000000014 */
[----:B------:R-:W-:Y:S01]  /*0ff0*/  DFMA R20, R16, R20, R16 ;  /* 0x000000141014722b */ /* 0x000fe20000000010 */
[----:B------:R-:W-:Y:S01]  /*1000*/  SEL R17, R10, 0x63400000, !P1 ;  /* 0x634000000a117807 */ /* 0x000fe20004800000 */
[----:B------:R-:W-:-:S03]  /*1010*/  IMAD.MOV.U32 R16, RZ, RZ, R14 ;  /* 0x000000ffff107224 */ /* 0x000fc600078e000e */
[----:B------:R-:W-:-:S03]  /*1020*/  LOP3.LUT R17, R17, 0x800fffff, R15, 0xf8, !PT ;  /* 0x800fffff11117812 */ /* 0x000fc600078ef80f */
[----:B------:R-:W-:-:S03]  /*1030*/  DFMA R18, R20, -R12, 1 ;  /* 0x3ff000001412742b */ /* 0x000fc6000000080c */
[----:B------:R-:W-:-:S05]  /*1040*/  @!P2 DFMA R16, R16, 2, -R22 ;  /* 0x400000001010a82b */ /* 0x000fca0000000816 */
[----:B------:R-:W-:-:S05]  /*1050*/  DFMA R18, R20, R18, R20 ;  /* 0x000000121412722b */ /* 0x000fca0000000014 */
[----:B------:R-:W-:-:S03]  /*1060*/  @!P2 LOP3.LUT R11, R17, 0x7ff00000, RZ, 0xc0, !PT ;  /* 0x7ff00000110ba812 */ /* 0x000fc600078ec0ff */
[----:B------:R-:W-:Y:S02]  /*1070*/  DMUL R20, R18, R16 ;  /* 0x0000001012147228 */ /* 0x000fe40000000000 */
[----:B------:R-:W-:-:S05]  /*1080*/  VIADD R33, R11, 0xffffffff ;  /* 0xffffffff0b217836 */ /* 0x000fca0000000000 */
[----:B------:R-:W-:Y:S01]  /*1090*/  ISETP.GT.U32.AND P0, PT, R33, 0x7feffffe, PT ;  /* 0x7feffffe2100780c */ /* 0x000fe20003f04070 */
[----:B------:R-:W-:Y:S01]  /*10a0*/  VIADD R33, R28, 0xffffffff ;  /* 0xffffffff1c217836 */ /* 0x000fe20000000000 */
[----:B------:R-:W-:-:S04]  /*10b0*/  DFMA R22, R20, -R12, R16 ;  /* 0x8000000c1416722b */ /* 0x000fc80000000010 */
[----:B------:R-:W-:-:S04]  /*10c0*/  ISETP.GT.U32.OR P0, PT, R33, 0x7feffffe, P0 ;  /* 0x7feffffe2100780c */ /* 0x000fc80000704470 */
[----:B------:R-:W-:-:S09]  /*10d0*/  DFMA R22, R18, R22, R20 ;  /* 0x000000161216722b */ /* 0x000fd20000000014 */
[----:B------:R-:W-:Y:S05]  /*10e0*/  @P0 BRA `(.L_x_19) ;  /* 0x00000000006c0947 */ /* 0x000fea0003800000 */
[----:B------:R-:W-:-:S04]  /*10f0*/  LOP3.LUT R14, R3, 0x7ff00000, RZ, 0xc0, !PT ;  /* 0x7ff00000030e7812 */ /* 0x000fc800078ec0ff */
[CC--:B------:R-:W-:Y:S02]  /*1100*/  VIADDMNMX R11, R9.reuse, -R14.reuse, 0xb9600000, !PT ;  /* 0xb9600000090b7446 */ /* 0x0c0fe4000780090e */
[----:B------:R-:W-:Y:S02]  /*1110*/  ISETP.GE.U32.AND P0, PT, R9, R14, PT ;  /* 0x0000000e0900720c */ /* 0x000fe40003f06070 */
[----:B------:R-:W-:Y:S02]  /*1120*/  VIMNMX R9, PT, PT, R11, 0x46a00000, PT ;  /* 0x46a000000b097848 */ /* 0x000fe40003fe0100 */
[----:B------:R-:W-:-:S05]  /*1130*/  SEL R10, R10, 0x63400000, !P0 ;  /* 0x634000000a0a7807 */ /* 0x000fca0004000000 */
[----:B------:R-:W-:Y:S02]  /*1140*/  IMAD.IADD R9, R9, 0x1, -R10 ;  /* 0x0000000109097824 */ /* 0x000fe400078e0a0a */
[----:B------:R-:W-:Y:S02]  /*1150*/  IMAD.MOV.U32 R10, RZ, RZ, RZ ;  /* 0x000000ffff0a7224 */ /* 0x000fe400078e00ff */
[----:B------:R-:W-:-:S06]  /*1160*/  VIADD R11, R9, 0x7fe00000 ;  /* 0x7fe00000090b7836 */ /* 0x000fcc0000000000 */
[----:B------:R-:W-:-:S10]  /*1170*/  DMUL R18, R22, R10 ;  /* 0x0000000a16127228 */ /* 0x000fd40000000000 */
[----:B------:R-:W-:-:S13]  /*1180*/  FSETP.GTU.AND P0, PT, |R19|, 1.469367938527859385e-39, PT ;  /* 0x001000001300780b */ /* 0x000fda0003f0c200 */
[----:B------:R-:W-:Y:S05]  /*1190*/  @P0 BRA `(.L_x_20) ;  /* 0x0000000000940947 */ /* 0x000fea0003800000 */
[----:B------:R-:W-:Y:S01]  /*11a0*/  DFMA R16, R22, -R12, R16 ;  /* 0x8000000c1610722b */ /* 0x000fe20000000010 */
[----:B------:R-:W-:-:S09]  /*11b0*/  IMAD.MOV.U32 R14, RZ, RZ, RZ ;  /* 0x000000ffff0e7224 */ /* 0x000fd200078e00ff */
[C---:B------:R-:W-:Y:S02]  /*11c0*/  FSETP.NEU.AND P0, PT, R17.reuse, RZ, PT ;  /* 0x000000ff1100720b */ /* 0x040fe40003f0d000 */
[----:B------:R-:W-:-:S04]  /*11d0*/  LOP3.LUT R10, R17, 0x80000000, R3, 0x48, !PT ;  /* 0x80000000110a7812 */ /* 0x000fc800078e4803 */
[----:B------:R-:W-:-:S07]  /*11e0*/  LOP3.LUT R15, R10, R11, RZ, 0xfc, !PT ;  /* 0x0000000b0a0f7212 */ /* 0x000fce00078efcff */
[----:B------:R-:W-:Y:S05]  /*11f0*/  @!P0 BRA `(.L_x_20) ;  /* 0x00000000007c8947 */ /* 0x000fea0003800000 */
[----:B------:R-:W-:Y:S01]  /*1200*/  IMAD.MOV R13, RZ, RZ, -R9 ;  /* 0x000000ffff0d7224 */ /* 0x000fe200078e0a09 */
[----:B------:R-:W-:Y:S01]  /*1210*/  DMUL.RP R14, R22, R14 ;  /* 0x0000000e160e7228 */ /* 0x000fe20000008000 */
[----:B------:R-:W-:Y:S01]  /*1220*/  IMAD.MOV.U32 R12, RZ, RZ, RZ ;  /* 0x000000ffff0c7224 */ /* 0x000fe200078e00ff */
[----:B------:R-:W-:-:S05]  /*1230*/  IADD3 R9, PT, PT, -R9, -0x43300000, RZ ;  /* 0xbcd0000009097810 */ /* 0x000fca0007ffe1ff */
[----:B------:R-:W-:-:S10]  /*1240*/  DFMA R12, R18, -R12, R22 ;  /* 0x8000000c120c722b */ /* 0x000fd40000000016 */
[----:B------:R-:W-:Y:S02]  /*1250*/  FSETP.NEU.AND P0, PT, |R13|, R9, PT ;  /* 0x000000090d00720b */ /* 0x000fe40003f0d200 */
[----:B------:R-:W-:Y:S02]  /*1260*/  LOP3.LUT R9, R15, R10, RZ, 0x3c, !PT ;  /* 0x0000000a0f097212 */ /* 0x000fe400078e3cff */
[----:B------:R-:W-:Y:S02]  /*1270*/  FSEL R18, R14, R18, !P0 ;  /* 0x000000120e127208 */ /* 0x000fe40004000000 */
[----:B------:R-:W-:Y:S01]  /*1280*/  FSEL R19, R9, R19, !P0 ;  /* 0x0000001309137208 */ /* 0x000fe20004000000 */
[----:B------:R-:W-:Y:S06]  /*1290*/  BRA `(.L_x_20) ;  /* 0x0000000000547947 */ /* 0x000fec0003800000 */
.L_x_19:
[----:B------:R-:W-:-:S14]  /*12a0*/  DSETP.NAN.AND P0, PT, R14, R14, PT ;  /* 0x0000000e0e00722a */ /* 0x000fdc0003f08000 */
[----:B------:R-:W-:Y:S05]  /*12b0*/  @P0 BRA `(.L_x_21) ;  /* 0x0000000000440947 */ /* 0x000fea0003800000 */
[----:B------:R-:W-:-:S14]  /*12c0*/  DSETP.NAN.AND P0, PT, R2, R2, PT ;  /* 0x000000020200722a */ /* 0x000fdc0003f08000 */
[----:B------:R-:W-:Y:S05]  /*12d0*/  @P0 BRA `(.L_x_22) ;  /* 0x0000000000300947 */ /* 0x000fea0003800000 */
[----:B------:R-:W-:Y:S01]  /*12e0*/  ISETP.NE.AND P0, PT, R11, R28, PT ;  /* 0x0000001c0b00720c */ /* 0x000fe20003f05270 */
[----:B------:R-:W-:Y:S02]  /*12f0*/  IMAD.MOV.U32 R18, RZ, RZ, 0x0 ;  /* 0x00000000ff127424 */ /* 0x000fe400078e00ff */
[----:B------:R-:W-:-:S10]  /*1300*/  IMAD.MOV.U32 R19, RZ, RZ, -0x80000 ;  /* 0xfff80000ff137424 */ /* 0x000fd400078e00ff */
[----:B------:R-:W-:Y:S05]  /*1310*/  @!P0 BRA `(.L_x_20) ;  /* 0x0000000000348947 */ /* 0x000fea0003800000 */
[----:B------:R-:W-:Y:S02]  /*1320*/  ISETP.NE.AND P0, PT, R11, 0x7ff00000, PT ;  /* 0x7ff000000b00780c */ /* 0x000fe40003f05270 */
[----:B------:R-:W-:Y:S02]  /*1330*/  LOP3.LUT R19, R15, 0x80000000, R3, 0x48, !PT ;  /* 0x800000000f137812 */ /* 0x000fe400078e4803 */
[----:B------:R-:W-:-:S13]  /*1340*/  ISETP.EQ.OR P0, PT, R28, RZ, !P0 ;  /* 0x000000ff1c00720c */ /* 0x000fda0004702670 */
[----:B------:R-:W-:Y:S01]  /*1350*/  @P0 LOP3.LUT R9, R19, 0x7ff00000, RZ, 0xfc, !PT ;  /* 0x7ff0000013090812 */ /* 0x000fe200078efcff */
[----:B------:R-:W-:Y:S02]  /*1360*/  @!P0 IMAD.MOV.U32 R18, RZ, RZ, RZ ;  /* 0x000000ffff128224 */ /* 0x000fe400078e00ff */
[----:B------:R-:W-:Y:S02]  /*1370*/  @P0 IMAD.MOV.U32 R18, RZ, RZ, RZ ;  /* 0x000000ffff120224 */ /* 0x000fe400078e00ff */
[----:B------:R-:W-:Y:S01]  /*1380*/  @P0 IMAD.MOV.U32 R19, RZ, RZ, R9 ;  /* 0x000000ffff130224 */ /* 0x000fe200078e0009 */
[----:B------:R-:W-:Y:S06]  /*1390*/  BRA `(.L_x_20) ;  /* 0x0000000000147947 */ /* 0x000fec0003800000 */
.L_x_22:
[----:B------:R-:W-:Y:S01]  /*13a0*/  LOP3.LUT R19, R3, 0x80000, RZ, 0xfc, !PT ;  /* 0x0008000003137812 */ /* 0x000fe200078efcff */
[----:B------:R-:W-:Y:S01]  /*13b0*/  IMAD.MOV.U32 R18, RZ, RZ, R2 ;  /* 0x000000ffff127224 */ /* 0x000fe200078e0002 */
[----:B------:R-:W-:Y:S06]  /*13c0*/  BRA `(.L_x_20) ;  /* 0x0000000000087947 */ /* 0x000fec0003800000 */
.L_x_21:
[----:B------:R-:W-:Y:S01]  /*13d0*/  LOP3.LUT R19, R15, 0x80000, RZ, 0xfc, !PT ;  /* 0x000800000f137812 */ /* 0x000fe200078efcff */
[----:B------:R-:W-:-:S07]  /*13e0*/  IMAD.MOV.U32 R18, RZ, RZ, R14 ;  /* 0x000000ffff127224 */ /* 0x000fce00078e000e */
.L_x_20:
[----:B------:R-:W-:Y:S05]  /*13f0*/  BSYNC.RECONVERGENT B2 ;  /* 0x0000000000027941 */ /* 0x000fea0003800200 */
.L_x_18:
[----:B------:R-:W-:Y:S02]  /*1400*/  IMAD.MOV.U32 R9, RZ, RZ, 0x0 ;  /* 0x00000000ff097424 */ /* 0x000fe400078e00ff */
[----:B------:R-:W-:Y:S02]  /*1410*/  IMAD.MOV.U32 R10, RZ, RZ, R18 ;  /* 0x000000ffff0a7224 */ /* 0x000fe400078e0012 */
[----:B------:R-:W-:Y:S01]  /*1420*/  IMAD.MOV.U32 R11, RZ, RZ, R19 ;  /* 0x000000ffff0b7224 */ /* 0x000fe200078e0013 */
[----:B------:R-:W-:Y:S06]  /*1430*/  RET.REL.NODEC R8 `(_Z10hist_shmemPdlPjd) ;  /* 0xffffffe808f07950 */ /* 0x000fec0003c3ffff */
        .weak           $__internal_1_$__cuda_sm20_div_u64
        .type           $__internal_1_$__cuda_sm20_div_u64,@function
        .size           $__internal_1_$__cuda_sm20_div_u64,(.L_x_49 - $__internal_1_$__cuda_sm20_div_u64)
$__internal_1_$__cuda_sm20_div_u64:
[----:B------:R-:W-:Y:S02]  /*1440*/  IMAD.MOV.U32 R14, RZ, RZ, R4 ;  /* 0x000000ffff0e7224 */ /* 0x000fe400078e0004 */
[----:B------:R-:W-:-:S04]  /*1450*/  IMAD.MOV.U32 R15, RZ, RZ, RZ ;  /* 0x000000ffff0f7224 */ /* 0x000fc800078e00ff */
[----:B------:R-:W0:Y:S08]  /*1460*/  I2F.U64.RP R9, R14 ;  /* 0x0000000e00097312 */ /* 0x000e300000309000 */
[----:B0-----:R-:W0:Y:S02]  /*1470*/  MUFU.RCP R9, R9 ;  /* 0x0000000900097308 */ /* 0x001e240000001000 */
[----:B0-----:R-:W-:-:S06]  /*1480*/  VIADD R10, R9, 0x1ffffffe ;  /* 0x1ffffffe090a7836 */ /* 0x001fcc0000000000 */
[----:B------:R-:W0:Y:S02]  /*1490*/  F2I.U64.TRUNC R10, R10 ;  /* 0x0000000a000a7311 */ /* 0x000e24000020d800 */
[----:B0-----:R-:W-:-:S04]  /*14a0*/  IMAD.WIDE.U32 R12, R10, R4, RZ ;  /* 0x000000040a0c7225 */ /* 0x001fc800078e00ff */
[----:B------:R-:W-:Y:S01]  /*14b0*/  IMAD R13, R11, R4, R13 ;  /* 0x000000040b0d7224 */ /* 0x000fe200078e020d */
[----:B------:R-:W-:-:S05]  /*14c0*/  IADD3 R17, P0, PT, RZ, -R12, RZ ;  /* 0x8000000cff117210 */ /* 0x000fca0007f1e0ff */
[----:B------:R-:W-:-:S04]  /*14d0*/  IMAD.HI.U32 R12, R10, R17, RZ ;  /* 0x000000110a0c7227 */ /* 0x000fc800078e00ff */
[----:B------:R-:W-:Y:S02]  /*14e0*/  IMAD.X R19, RZ, RZ, ~R13, P0 ;  /* 0x000000ffff137224 */ /* 0x000fe400000e0e0d */
[----:B------:R-:W-:Y:S02]  /*14f0*/  IMAD.MOV.U32 R13, RZ, RZ, R10 ;  /* 0x000000ffff0d7224 */ /* 0x000fe400078e000a */
[-C--:B------:R-:W-:Y:S02]  /*1500*/  IMAD R15, R11, R19.reuse, RZ ;  /* 0x000000130b0f7224 */ /* 0x080fe400078e02ff */
[----:B------:R-:W-:-:S04]  /*1510*/  IMAD.WIDE.U32 R12, P0, R10, R19, R12 ;  /* 0x000000130a0c7225 */ /* 0x000fc8000780000c */
[----:B------:R-:W-:-:S04]  /*1520*/  IMAD.HI.U32 R9, R11, R19, RZ ;  /* 0x000000130b097227 */ /* 0x000fc800078e00ff */
[----:B------:R-:W-:-:S04]  /*1530*/  IMAD.HI.U32 R12, P1, R11, R17, R12 ;  /* 0x000000110b0c7227 */ /* 0x000fc8000782000c */
[----:B------:R-:W-:Y:S01]  /*1540*/  IMAD.X R9, R9, 0x1, R11, P0 ;  /* 0x0000000109097824 */ /* 0x000fe200000e060b */
[----:B------:R-:W-:-:S04]  /*1550*/  IADD3 R13, P2, PT, R15, R12, RZ ;  /* 0x0000000c0f0d7210 */ /* 0x000fc80007f5e0ff */
[----:B------:R-:W-:Y:S01]  /*1560*/  IADD3.X R9, PT, PT, RZ, RZ, R9, P2, P1 ;  /* 0x000000ffff097210 */ /* 0x000fe200017e2409 */
[----:B------:R-:W-:-:S03]  /*1570*/  IMAD.WIDE.U32 R10, R13, R4, RZ ;  /* 0x000000040d0a7225 */ /* 0x000fc600078e00ff */
[----:B------:R-:W-:Y:S01]  /*1580*/  IADD3 R15, P0, PT, RZ, -R10, RZ ;  /* 0x8000000aff0f7210 */ /* 0x000fe20007f1e0ff */
[----:B------:R-:W-:Y:S02]  /*1590*/  IMAD R10, R9, R4, R11 ;  /* 0x00000004090a7224 */ /* 0x000fe400078e020b */
[----:B------:R-:W-:Y:S02]  /*15a0*/  IMAD.MOV.U32 R11, RZ, RZ, RZ ;  /* 0x000000ffff0b7224 */ /* 0x000fe400078e00ff */
[----:B------:R-:W-:-:S04]  /*15b0*/  IMAD.HI.U32 R12, R13, R15, RZ ;  /* 0x0000000f0d0c7227 */ /* 0x000fc800078e00ff */
[----:B------:R-:W-:-:S04]  /*15c0*/  IMAD.X R10, RZ, RZ, ~R10, P0 ;  /* 0x000000ffff0a7224 */ /* 0x000fc800000e0e0a */
[----:B------:R-:W-:-:S04]  /*15d0*/  IMAD.WIDE.U32 R12, P0, R13, R10, R12 ;  /* 0x0000000a0d0c7225 */ /* 0x000fc8000780000c */
[C---:B------:R-:W-:Y:S02]  /*15e0*/  IMAD R14, R9.reuse, R10, RZ ;  /* 0x0000000a090e7224 */ /* 0x040fe400078e02ff */
[----:B------:R-:W-:-:S04]  /*15f0*/  IMAD.HI.U32 R13, P1, R9, R15, R12 ;  /* 0x0000000f090d7227 */ /* 0x000fc8000782000c */
[----:B------:R-:W-:Y:S01]  /*1600*/  IMAD.HI.U32 R10, R9, R10, RZ ;  /* 0x0000000a090a7227 */ /* 0x000fe200078e00ff */
[----:B------:R-:W-:-:S03]  /*1610*/  IADD3 R13, P2, PT, R14, R13, RZ ;  /* 0x0000000d0e0d7210 */ /* 0x000fc60007f5e0ff */
[----:B------:R-:W-:Y:S02]  /*1620*/  IMAD.X R9, R10, 0x1, R9, P0 ;  /* 0x000000010a097824 */ /* 0x000fe400000e0609 */
[----:B------:R-:W-:-:S03]  /*1630*/  IMAD.HI.U32 R10, R13, R3, RZ ;  /* 0x000000030d0a7227 */ /* 0x000fc600078e00ff */
[----:B------:R-:W-:Y:S01]  /*1640*/  IADD3.X R9, PT, PT, RZ, RZ, R9, P2, P1 ;  /* 0x000000ffff097210 */ /* 0x000fe200017e2409 */
[----:B------:R-:W-:-:S04]  /*1650*/  IMAD.WIDE.U32 R10, R13, R8, R10 ;  /* 0x000000080d0a7225 */ /* 0x000fc800078e000a */
[C---:B------:R-:W-:Y:S02]  /*1660*/  IMAD R13, R9.reuse, R8, RZ ;  /* 0x00000008090d7224 */ /* 0x040fe400078e02ff */
[----:B------:R-:W-:-:S04]  /*1670*/  IMAD.HI.U32 R10, P0, R9, R3, R10 ;  /* 0x00000003090a7227 */ /* 0x000fc8000780000a */
[----:B------:R-:W-:Y:S01]  /*1680*/  IMAD.HI.U32 R9, R9, R8, RZ ;  /* 0x0000000809097227 */ /* 0x000fe200078e00ff */
[----:B------:R-:W-:-:S03]  /*1690*/  IADD3 R13, P1, PT, R13, R10, RZ ;  /* 0x0000000a0d0d7210 */ /* 0x000fc60007f3e0ff */
[----:B------:R-:W-:Y:S02]  /*16a0*/  IMAD.X R9, RZ, RZ, R9, P0 ;  /* 0x000000ffff097224 */ /* 0x000fe400000e0609 */
[----:B------:R-:W-:-:S04]  /*16b0*/  IMAD.WIDE.U32 R10, R13, R4, RZ ;  /* 0x000000040d0a7225 */ /* 0x000fc800078e00ff */
[----:B------:R-:W-:Y:S01]  /*16c0*/  IMAD.X R9, RZ, RZ, R9, P1 ;  /* 0x000000ffff097224 */ /* 0x000fe200008e0609 */
[----:B------:R-:W-:-:S03]  /*16d0*/  IADD3 R15, P0, PT, -R10, R3, RZ ;  /* 0x000000030a0f7210 */ /* 0x000fc60007f1e1ff */
[----:B------:R-:W-:Y:S01]  /*16e0*/  IMAD R11, R9, R4, R11 ;  /* 0x00000004090b7224 */ /* 0x000fe200078e020b */
[----:B------:R-:W-:-:S03]  /*16f0*/  IADD3 R3, P1, PT, -R4, R15, RZ ;  /* 0x0000000f04037210 */ /* 0x000fc60007f3e1ff */
[----:B------:R-:W-:Y:S01]  /*1700*/  IMAD.X R12, R8, 0x1, ~R11, P0 ;  /* 0x00000001080c7824 */ /* 0x000fe200000e0e0b */
[----:B------:R-:W-:Y:S02]  /*1710*/  ISETP.GE.U32.AND P0, PT, R15, R4, PT ;  /* 0x000000040f00720c */ /* 0x000fe40003f06070 */
[----:B------:R-:W-:Y:S02]  /*1720*/  IADD3 R8, P2, PT, R13, 0x1, RZ ;  /* 0x000000010d087810 */ /* 0x000fe40007f5e0ff */
[C---:B------:R-:W-:Y:S02]  /*1730*/  ISETP.GE.U32.AND.EX P0, PT, R12.reuse, RZ, PT, P0 ;  /* 0x000000ff0c00720c */ /* 0x040fe40003f06100 */
[----:B------:R-:W-:Y:S01]  /*1740*/  IADD3.X R11, PT, PT, R12, -0x1, RZ, P1, !PT ;  /* 0xffffffff0c0b7810 */ /* 0x000fe20000ffe4ff */
[----:B------:R-:W-:Y:S01]  /*1750*/  IMAD.X R10, RZ, RZ, R9, P2 ;  /* 0x000000ffff0a7224 */ /* 0x000fe200010e0609 */
[----:B------:R-:W-:Y:S02]  /*1760*/  SEL R13, R8, R13, P0 ;  /* 0x0000000d080d7207 */ /* 0x000fe40000000000 */
[----:B------:R-:W-:-:S02]  /*1770*/  SEL R3, R3, R15, P0 ;  /* 0x0000000f03037207 */ /* 0x000fc40000000000 */
[----:B------:R-:W-:Y:S02]  /*1780*/  SEL R10, R10, R9, P0 ;  /* 0x000000090a0a7207 */ /* 0x000fe40000000000 */
[----:B------:R-:W-:Y:S02]  /*1790*/  IADD3 R8, P2, PT, R13, 0x1, RZ ;  /* 0x000000010d087810 */ /* 0x000fe40007f5e0ff */
[----:B------:R-:W-:Y:S02]  /*17a0*/  SEL R11, R11, R12, P0 ;  /* 0x0000000c0b0b7207 */ /* 0x000fe40000000000 */
[----:B------:R-:W-:Y:S01]  /*17b0*/  ISETP.GE.U32.AND P0, PT, R3, R4, PT ;  /* 0x000000040300720c */ /* 0x000fe20003f06070 */
[----:B------:R-:W-:Y:S01]  /*17c0*/  IMAD.X R9, RZ, RZ, R10, P2 ;  /* 0x000000ffff097224 */ /* 0x000fe200010e060a */
[----:B------:R-:W-:Y:S01]  /*17d0*/  ISETP.NE.U32.AND P1, PT, R4, RZ, PT ;  /* 0x000000ff0400720c */ /* 0x000fe20003f25070 */
[----:B------:R-:W-:Y:S01]  /*17e0*/  IMAD.MOV.U32 R3, RZ, RZ, 0x0 ;  /* 0x00000000ff037424 */ /* 0x000fe200078e00ff */
[----:B------:R-:W-:-:S02]  /*17f0*/  ISETP.GE.U32.AND.EX P0, PT, R11, RZ, PT, P0 ;  /* 0x000000ff0b00720c */ /* 0x000fc40003f06100 */
[----:B------:R-:W-:Y:S02]  /*1800*/  ISETP.NE.AND.EX P1, PT, RZ, RZ, PT, P1 ;  /* 0x000000ffff00720c */ /* 0x000fe40003f25310 */
[----:B------:R-:W-:Y:S02]  /*1810*/  SEL R8, R8, R13, P0 ;  /* 0x0000000d08087207 */ /* 0x000fe40000000000 */
[----:B------:R-:W-:Y:S02]  /*1820*/  SEL R9, R9, R10, P0 ;  /* 0x0000000a09097207 */ /* 0x000fe40000000000 */
[----:B------:R-:W-:Y:S02]  /*1830*/  SEL R8, R8, 0xffffffff, P1 ;  /* 0xffffffff08087807 */ /* 0x000fe40000800000 */
[----:B------:R-:W-:Y:S01]  /*1840*/  SEL R9, R9, 0xffffffff, P1 ;  /* 0xffffffff09097807 */ /* 0x000fe20000800000 */
[----:B------:R-:W-:Y:S06]  /*1850*/  RET.REL.NODEC R2 `(_Z10hist_shmemPdlPjd) ;  /* 0xffffffe402e87950 */ /* 0x000fec0003c3ffff */
.L_x_23:
[----:B------:R-:W-:-:S00]  /*1860*/  BRA `(.L_x_23) ;  /* 0xfffffffc00fc7947 */ /* 0x000fc0000383ffff */
[----:B------:R-:W-:-:S00]  /*1870*/  NOP ;  /* 0x0000000000007918 */ /* 0x000fc00000000000 */
        /* <DEDUP_REMOVED lines=8> */
.L_x_49:


//--------------------- .text._Z9hist_gmemPdlPjd  --------------------------
	.section	.text._Z9hist_gmemPdlPjd,"ax",@progbits
	.align	128
        .global         _Z9hist_gmemPdlPjd
        .type           _Z9hist_gmemPdlPjd,@function
        .size           _Z9hist_gmemPdlPjd,(.L_x_51 - _Z9hist_gmemPdlPjd)
        .other          _Z9hist_gmemPdlPjd,@"STO_CUDA_ENTRY STV_DEFAULT"
_Z9hist_gmemPdlPjd:
.text._Z9hist_gmemPdlPjd:
[----:B------:R-:W-:Y:S01]  /*0000*/  LDC R1, c[0x0][0x37c] ;  /* 0x0000df00ff017b82 */ /* 0x000fe20000000800 */
[----:B------:R-:W0:Y:S07]  /*0010*/  S2R R5, SR_TID.X ;  /* 0x0000000000057919 */ /* 0x000e2e0000002100 */
[----:B------:R-:W0:Y:S01]  /*0020*/  S2UR UR4, SR_CTAID.X ;  /* 0x00000000000479c3 */ /* 0x000e220000002500 */
[----:B------:R-:W1:Y:S01]  /*0030*/  LDCU.64 UR6, c[0x0][0x388] ;  /* 0x00007100ff0677ac */ /* 0x000e620008000a00 */
[----:B------:R-:W2:Y:S06]  /*0040*/  LDCU UR8, c[0x0][0x39c] ;  /* 0x00007380ff0877ac */ /* 0x000eac0008000800 */
[----:B------:R-:W0:Y:S01]  /*0050*/  LDC R4, c[0x0][0x360] ;  /* 0x0000d800ff047b82 */ /* 0x000e220000000800 */
[----:B------:R-:W3:Y:S01]  /*0060*/  LDCU UR5, c[0x0][0x370] ;  /* 0x00006e00ff0577ac */ /* 0x000ee20008000800 */
[----:B------:R-:W4:Y:S01]  /*0070*/  LDCU UR9, c[0x0][0x39c] ;  /* 0x00007380ff0977ac */ /* 0x000f220008000800 */
[----:B------:R-:W0:Y:S01]  /*0080*/  LDCU.64 UR10, c[0x0][0x380] ;  /* 0x00007000ff0a77ac */ /* 0x000e220008000a00 */
[----:B------:R-:W0:Y:S02]  /*0090*/  LDCU.64 UR12, c[0x0][0x388] ;  /* 0x00007100ff0c77ac */ /* 0x000e240008000a00 */
[----:B0-----:R-:W-:-:S02]  /*00a0*/  IMAD R5, R4, UR4, R5 ;  /* 0x0000000404057c24 */ /* 0x001fc4000f8e0205 */
[----:B---3--:R-:W-:-:S03]  /*00b0*/  IMAD R4, R4, UR5, RZ ;  /* 0x0000000504047c24 */ /* 0x008fc6000f8e02ff */
[----:B-1----:R-:W-:-:S04]  /*00c0*/  ISETP.GE.U32.AND P0, PT, R5, UR6, PT ;  /* 0x0000000605007c0c */ /* 0x002fc8000bf06070 */
[----:B------:R-:W-:-:S13]  /*00d0*/  ISETP.GE.AND.EX P0, PT, RZ, UR7, PT, P0 ;  /* 0x00000007ff007c0c */ /* 0x000fda000bf06300 */
[----:B--2-4-:R-:W-:Y:S05]  /*00e0*/  @P0 BRA `(.L_x_24) ;  /* 0x0000000c00840947 */ /* 0x014fea0003800000 */
        /* <DEDUP_REMOVED lines=35> */
.L_x_26:
[----:B------:R-:W-:-:S07]  /*0320*/  MOV R2, 0x340 ;  /* 0x0000034000027802 */ /* 0x000fce0000000f00 */
[----:B------:R-:W-:Y:S05]  /*0330*/  CALL.REL.NOINC `($__internal_3_$__cuda_sm20_div_u64) ;  /* 0x0000001000687944 */ /* 0x000fea0003c00000 */
.L_x_27:
[----:B------:R-:W-:Y:S05]  /*0340*/  BSYNC.RECONVERGENT B0 ;  /* 0x0000000000007941 */ /* 0x000fea0003800200 */
.L_x_25:
[----:B------:R-:W-:Y:S01]  /*0350*/  IADD3 R22, P1, PT, R6, R22, RZ ;  /* 0x0000001606167210 */ /* 0x000fe20007f3e0ff */
[----:B------:R-:W0:Y:S01]  /*0360*/  LDC R2, c[0x0][0x398] ;  /* 0x0000e600ff027b82 */ /* 0x000e220000000800 */
[----:B------:R-:W-:Y:S02]  /*0370*/  BSSY B0, `(.L_x_28) ;  /* 0x0000035000007945 */ /* 0x000fe40003800000 */
[----:B------:R-:W-:Y:S01]  /*0380*/  LOP3.LUT R6, R22, 0x3, RZ, 0xc0, !PT ;  /* 0x0000000316067812 */ /* 0x000fe200078ec0ff */
[----:B------:R-:W-:-:S03]  /*0390*/  IMAD.X R23, RZ, RZ, R7, P1 ;  /* 0x000000ffff177224 */ /* 0x000fc600008e0607 */
[----:B------:R-:W-:Y:S01]  /*03a0*/  ISETP.NE.U32.AND P0, PT, R6, 0x3, PT ;  /* 0x000000030600780c */ /* 0x000fe20003f05070 */
[----:B------:R-:W1:Y:S03]  /*03b0*/  LDC R3, c[0x0][0x39c] ;  /* 0x0000e700ff037b82 */ /* 0x000e660000000800 */
[----:B------:R-:W-:-:S05]  /*03c0*/  ISETP.NE.AND.EX P0, PT, RZ, RZ, PT, P0 ;  /* 0x000000ffff00720c */ /* 0x000fca0003f05300 */
[----:B------:R-:W2:Y:S08]  /*03d0*/  LDC.64 R24, c[0x0][0x358] ;  /* 0x0000d600ff187b82 */ /* 0x000eb00000000a00 */
[----:B------:R-:W-:Y:S05]  /*03e0*/  @!P0 BRA `(.L_x_29) ;  /* 0x0000000000b48947 */ /* 0x000fea0003800000 */
[----:B------:R-:W3:Y:S01]  /*03f0*/  LDCU.64 UR4, c[0x0][0x380] ;  /* 0x00007000ff0477ac */ /* 0x000ee20008000a00 */
[----:B------:R-:W4:Y:S01]  /*0400*/  LDC.64 R18, c[0x0][0x398] ;  /* 0x0000e600ff127b82 */ /* 0x000f220000000a00 */
[----:B------:R-:W-:Y:S02]  /*0410*/  VIADD R31, R22, 0x1 ;  /* 0x00000001161f7836 */ /* 0x000fe40000000000 */
[----:B------:R-:W-:-:S03]  /*0420*/  IMAD.MOV.U32 R30, RZ, RZ, RZ ;  /* 0x000000ffff1e7224 */ /* 0x000fc600078e00ff */
[----:B------:R-:W-:Y:S02]  /*0430*/  LOP3.LUT R31, R31, 0x3, RZ, 0xc0, !PT ;  /* 0x000000031f1f7812 */ /* 0x000fe400078ec0ff */
[----:B------:R-:W0:Y:S01]  /*0440*/  LDC.64 R20, c[0x0][0x390] ;  /* 0x0000e400ff147b82 */ /* 0x000e220000000a00 */
[----:B---3--:R-:W-:-:S04]  /*0450*/  LEA R28, P0, R5, UR4, 0x3 ;  /* 0x00000004051c7c11 */ /* 0x008fc8000f8018ff */
[----:B------:R-:W-:-:S09]  /*0460*/  LEA.HI.X R29, R5, UR5, R0, 0x3, P0 ;  /* 0x00000005051d7c11 */ /* 0x000fd200080f1c00 */
.L_x_32:
[----:B------:R-:W-:Y:S05]  /*0470*/  YIELD ;  /* 0x0000000000007946 */ /* 0x000fea0003800000 */
[----:B--2---:R-:W-:Y:S02]  /*0480*/  R2UR UR4, R24 ;  /* 0x00000000180472ca */ /* 0x004fe400000e0000 */
[----:B------:R-:W-:-:S13]  /*0490*/  R2UR UR5, R25 ;  /* 0x00000000190572ca */ /* 0x000fda00000e0000 */
[----:B------:R-:W2:Y:S01]  /*04a0*/  LDG.E.64 R14, desc[UR4][R28.64] ;  /* 0x000000041c0e7981 */ /* 0x000ea2000c1e1b00 */
[----:B---3--:R-:W4:Y:S01]  /*04b0*/  MUFU.RCP64H R7, UR8 ;  /* 0x0000000800077d08 */ /* 0x008f220008001800 */
[----:B------:R-:W-:Y:S01]  /*04c0*/  IMAD.MOV.U32 R6, RZ, RZ, 0x1 ;  /* 0x00000001ff067424 */ /* 0x000fe200078e00ff */
[----:B------:R-:W-:Y:S05]  /*04d0*/  BSSY.RECONVERGENT B1, `(.L_x_30) ;  /* 0x000000f000017945 */ /* 0x000fea0003800200 */
[----:B----4-:R-:W-:-:S08]  /*04e0*/  DFMA R8, R6, -R18, 1 ;  /* 0x3ff000000608742b */ /* 0x010fd00000000812 */
        /* <DEDUP_REMOVED lines=12> */
[----:B01----:R-:W-:Y:S05]  /*05b0*/  CALL.REL.NOINC `($__internal_2_$__cuda_sm20_div_rn_f64_full) ;  /* 0x00000008005c7944 */ /* 0x003fea0003c00000 */
.L_x_31:
[----:B------:R-:W-:Y:S05]  /*05c0*/  BSYNC.RECONVERGENT B1 ;  /* 0x0000000000017941 */ /* 0x000fea0003800200 */
.L_x_30:
[----:B------:R-:W-:Y:S01]  /*05d0*/  IADD3 R31, P0, PT, R31, -0x1, RZ ;  /* 0xffffffff1f1f7810 */ /* 0x000fe20007f1e0ff */
[----:B------:R-:W0:Y:S01]  /*05e0*/  F2I.F64.TRUNC R7, R34 ;  /* 0x0000002200077311 */ /* 0x000e22000030d100 */
[----:B------:R-:W-:Y:S01]  /*05f0*/  R2UR UR4, R24 ;  /* 0x00000000180472ca */ /* 0x000fe200000e0000 */
[----:B------:R-:W-:Y:S01]  /*0600*/  IMAD.MOV.U32 R9, RZ, RZ, 0x1 ;  /* 0x00000001ff097424 */ /* 0x000fe200078e00ff */
[----:B------:R-:W-:Y:S02]  /*0610*/  IADD3.X R30, PT, PT, R30, -0x1, RZ, P0, !PT ;  /* 0xffffffff1e1e7810 */ /* 0x000fe400007fe4ff */
[----:B------:R-:W-:Y:S02]  /*0620*/  ISETP.NE.U32.AND P0, PT, R31, RZ, PT ;  /* 0x000000ff1f00720c */ /* 0x000fe40003f05070 */
[----:B------:R-:W-:Y:S02]  /*0630*/  R2UR UR5, R25 ;  /* 0x00000000190572ca */ /* 0x000fe400000e0000 */
[----:B------:R-:W-:-:S02]  /*0640*/  ISETP.NE.AND.EX P0, PT, R30, RZ, PT, P0 ;  /* 0x000000ff1e00720c */ /* 0x000fc40003f05300 */
[C---:B------:R-:W-:Y:S01]  /*0650*/  IADD3 R5, P1, PT, R4.reuse, R5, RZ ;  /* 0x0000000504057210 */ /* 0x040fe20007f3e0ff */
[----:B0-----:R-:W-:Y:S01]  /*0660*/  IMAD.WIDE R6, R7, 0x4, R20 ;  /* 0x0000000407067825 */ /* 0x001fe200078e0214 */
[----:B------:R-:W-:-:S07]  /*0670*/  LEA R28, P2, R4, R28, 0x3 ;  /* 0x0000001c041c7211 */ /* 0x000fce00078418ff */
[----:B------:R3:W-:Y:S01]  /*0680*/  REDG.E.ADD.STRONG.GPU desc[UR4][R6.64], R9 ;  /* 0x000000090600798e */ /* 0x0007e2000c12e104 */
[----:B------:R-:W-:Y:S01]  /*0690*/  IMAD.X R0, RZ, RZ, R0, P1 ;  /* 0x000000ffff007224 */ /* 0x000fe200008e0600 */
[----:B------:R-:W-:Y:S01]  /*06a0*/  LEA.HI.X R29, R4, R29, RZ, 0x3, P2 ;  /* 0x0000001d041d7211 */ /* 0x000fe200010f1cff */
[----:B------:R-:W-:Y:S06]  /*06b0*/  @P0 BRA `(.L_x_32) ;  /* 0xfffffffc006c0947 */ /* 0x000fec000383ffff */
.L_x_29:
[----:B------:R-:W-:Y:S05]  /*06c0*/  BSYNC B0 ;  /* 0x0000000000007941 */ /* 0x000fea0003800000 */
.L_x_28:
[----:B------:R-:W-:-:S04]  /*06d0*/  ISETP.GE.U32.AND P0, PT, R22, 0x3, PT ;  /* 0x000000031600780c */ /* 0x000fc80003f06070 */
[----:B------:R-:W-:-:S13]  /*06e0*/  ISETP.GE.U32.AND.EX P0, PT, R23, RZ, PT, P0 ;  /* 0x000000ff1700720c */ /* 0x000fda0003f06100 */
[----:B------:R-:W-:Y:S05]  /*06f0*/  @!P0 BRA `(.L_x_24) ;  /* 0x0000000800008947 */ /* 0x000fea0003800000 */
[----:B------:R-:W4:Y:S01]  /*0700*/  LDC.64 R22, c[0x0][0x390] ;  /* 0x0000e400ff167b82 */ /* 0x000f220000000a00 */
[----:B------:R-:W-:Y:S01]  /*0710*/  IMAD.SHL.U32 R28, R4, 0x8, RZ ;  /* 0x00000008041c7824 */ /* 0x000fe200078e00ff */
[----:B------:R-:W-:-:S06]  /*0720*/  SHF.R.U32.HI R29, RZ, 0x1d, R4 ;  /* 0x0000001dff1d7819 */ /* 0x000fcc0000011604 */
[----:B------:R-:W0:Y:S08]  /*0730*/  LDC.64 R20, c[0x0][0x398] ;  /* 0x0000e600ff147b82 */ /* 0x000e300000000a00 */
[----:B------:R-:W0:Y:S08]  /*0740*/  LDC.64 R30, c[0x0][0x398] ;  /* 0x0000e600ff1e7b82 */ /* 0x000e300000000a00 */
[----:B------:R-:W0:Y:S02]  /*0750*/  LDC.64 R18, c[0x0][0x390] ;  /* 0x0000e400ff127b82 */ /* 0x000e240000000a00 */
.L_x_41:
[----:B------:R-:W-:Y:S05]  /*0760*/  YIELD ;  /* 0x0000000000007946 */ /* 0x000fea0003800000 */
[----:B--2---:R-:W-:Y:S02]  /*0770*/  R2UR UR4, R24 ;  /* 0x00000000180472ca */ /* 0x004fe400000e0000 */
[----:B------:R-:W-:Y:S02]  /*0780*/  R2UR UR5, R25 ;  /* 0x00000000190572ca */ /* 0x000fe400000e0000 */
[----:B------:R-:W-:-:S04]  /*0790*/  LEA R32, P0, R5, UR10, 0x3 ;  /* 0x0000000a05207c11 */ /* 0x000fc8000f8018ff */
[----:B------:R-:W-:-:S07]  /*07a0*/  LEA.HI.X R33, R5, UR11, R0, 0x3, P0 ;  /* 0x0000000b05217c11 */ /* 0x000fce00080f1c00 */
[----:B------:R-:W2:Y:S01]  /*07b0*/  LDG.E.64 R14, desc[UR4][R32.64] ;  /* 0x00000004200e7981 */ /* 0x000ea2000c1e1b00 */
[----:B0--3--:R-:W0:Y:S01]  /*07c0*/  MUFU.RCP64H R7, UR9 ;  /* 0x0000000900077d08 */ /* 0x009e220008001800 */
[----:B------:R-:W-:Y:S01]  /*07d0*/  IMAD.MOV.U32 R6, RZ, RZ, 0x1 ;  /* 0x00000001ff067424 */ /* 0x000fe200078e00ff */
[----:B------:R-:W-:Y:S05]  /*07e0*/  BSSY.RECONVERGENT B0, `(.L_x_33) ;  /* 0x000000f000007945 */ /* 0x000fea0003800200 */
[----:B0-----:R-:W-:-:S08]  /*07f0*/  DFMA R8, R6, -R30, 1 ;  /* 0x3ff000000608742b */ /* 0x001fd0000000081e */
        /* <DEDUP_REMOVED lines=12> */
[----:B-1--4-:R-:W-:Y:S05]  /*08c0*/  CALL.REL.NOINC `($__internal_2_$__cuda_sm20_div_rn_f64_full) ;  /* 0x0000000400987944 */ /* 0x012fea0003c00000 */
.L_x_34:
[----:B------:R-:W-:Y:S05]  /*08d0*/  BSYNC.RECONVERGENT B0 ;  /* 0x0000000000007941 */ /* 0x000fea0003800200 */
.L_x_33:
[----:B------:R-:W4:Y:S01]  /*08e0*/  F2I.F64.TRUNC R7, R34 ;  /* 0x0000002200077311 */ /* 0x000f22000030d100 */
[C---:B------:R-:W-:Y:S01]  /*08f0*/  R2UR UR4, R24.reuse ;  /* 0x00000000180472ca */ /* 0x040fe200000e0000 */
[----:B------:R-:W-:Y:S01]  /*0900*/  IMAD.MOV.U32 R13, RZ, RZ, 0x1 ;  /* 0x00000001ff0d7424 */ /* 0x000fe200078e00ff */
[C---:B------:R-:W-:Y:S02]  /*0910*/  R2UR UR5, R25.reuse ;  /* 0x00000000190572ca */ /* 0x040fe400000e0000 */
[----:B------:R-:W-:Y:S02]  /*0920*/  R2UR UR14, R24 ;  /* 0x00000000180e72ca */ /* 0x000fe400000e0000 */
[----:B------:R-:W-:Y:S02]  /*0930*/  R2UR UR15, R25 ;  /* 0x00000000190f72ca */ /* 0x000fe400000e0000 */
[----:B------:R-:W-:-:S05]  /*0940*/  IADD3 R32, P0, PT, R28, R32, RZ ;  /* 0x000000201c207210 */ /* 0x000fca0007f1e0ff */
[----:B------:R-:W-:Y:S02]  /*0950*/  IMAD.X R33, R29, 0x1, R33, P0 ;  /* 0x000000011d217824 */ /* 0x000fe400000e0621 */
[----:B----4-:R-:W-:-:S05]  /*0960*/  IMAD.WIDE R6, R7, 0x4, R22 ;  /* 0x0000000407067825 */ /* 0x010fca00078e0216 */
[----:B------:R0:W-:Y:S04]  /*0970*/  REDG.E.ADD.STRONG.GPU desc[UR4][R6.64], R13 ;  /* 0x0000000d0600798e */ /* 0x0001e8000c12e104 */
[----:B------:R-:W2:Y:S01]  /*0980*/  LDG.E.64 R14, desc[UR14][R32.64] ;  /* 0x0000000e200e7981 */ /* 0x000ea2000c1e1b00 */
[----:B------:R-:W3:Y:S01]  /*0990*/  MUFU.RCP64H R9, UR9 ;  /* 0x0000000900097d08 */ /* 0x000ee20008001800 */
[----:B------:R-:W-:Y:S01]  /*09a0*/  IMAD.MOV.U32 R8, RZ, RZ, 0x1 ;  /* 0x00000001ff087424 */ /* 0x000fe200078e00ff */
[----:B------:R-:W-:Y:S05]  /*09b0*/  BSSY.RECONVERGENT B0, `(.L_x_35) ;  /* 0x000000f000007945 */ /* 0x000fea0003800200 */
        /* <DEDUP_REMOVED lines=9> */
[----:B0-----:R-:W-:-:S05]  /*0a50*/  FFMA R6, RZ, UR9, R35 ;  /* 0x00000009ff067c23 */ /* 0x001fca0008000023 */
[----:B------:R-:W-:-:S13]  /*0a60*/  FSETP.GT.AND P0, PT, |R6|, 1.469367938527859385e-39, PT ;  /* 0x001000000600780b */ /* 0x000fda0003f04200 */
[----:B------:R-:W-:Y:S05]  /*0a70*/  @P0 BRA P1, `(.L_x_36) ;  /* 0x0000000000080947 */ /* 0x000fea0000800000 */
[----:B------:R-:W-:-:S07]  /*0a80*/  MOV R6, 0xaa0 ;  /* 0x00000aa000067802 */ /* 0x000fce0000000f00 */
[----:B-1----:R-:W-:Y:S05]  /*0a90*/  CALL.REL.NOINC `($__internal_2_$__cuda_sm20_div_rn_f64_full) ;  /* 0x0000000400247944 */ /* 0x002fea0003c00000 */
.L_x_36:
[----:B------:R-:W-:Y:S05]  /*0aa0*/  BSYNC.RECONVERGENT B0 ;  /* 0x0000000000007941 */ /* 0x000fea0003800200 */
.L_x_35:
[----:B------:R-:W0:Y:S01]  /*0ab0*/  F2I.F64.TRUNC R7, R34 ;  /* 0x0000002200077311 */ /* 0x000e22000030d100 */
[C---:B------:R-:W-:Y:S01]  /*0ac0*/  R2UR UR4, R24.reuse ;  /* 0x00000000180472ca */ /* 0x040fe200000e0000 */
[----:B------:R-:W-:Y:S01]  /*0ad0*/  IMAD.MOV.U32 R13, RZ, RZ, 0x1 ;  /* 0x00000001ff0d7424 */ /* 0x000fe200078e00ff */
[C---:B------:R-:W-:Y:S02]  /*0ae0*/  R2UR UR5, R25.reuse ;  /* 0x00000000190572ca */ /* 0x040fe400000e0000 */
[----:B------:R-:W-:Y:S02]  /*0af0*/  R2UR UR14, R24 ;  /* 0x00000000180e72ca */ /* 0x000fe400000e0000 */
[----:B------:R-:W-:Y:S02]  /*0b00*/  R2UR UR15, R25 ;  /* 0x00000000190f72ca */ /* 0x000fe400000e0000 */
[----:B------:R-:W-:-:S05]  /*0b10*/  IADD3 R32, P0, PT, R28, R32, RZ ;  /* 0x000000201c207210 */ /* 0x000fca0007f1e0ff */
[----:B------:R-:W-:Y:S02]  /*0b20*/  IMAD.X R33, R29, 0x1, R33, P0 ;  /* 0x000000011d217824 */ /* 0x000fe400000e0621 */
[----:B0-----:R-:W-:-:S05]  /*0b30*/  IMAD.WIDE R6, R7, 0x4, R22 ;  /* 0x0000000407067825 */ /* 0x001fca00078e0216 */
        /* <DEDUP_REMOVED lines=19> */
.L_x_38:
[----:B------:R-:W-:Y:S05]  /*0c70*/  BSYNC.RECONVERGENT B0 ;  /* 0x0000000000007941 */ /* 0x000fea0003800200 */
.L_x_37:
        /* <DEDUP_REMOVED lines=28> */
.L_x_40:
[----:B------:R-:W-:Y:S05]  /*0e40*/  BSYNC.RECONVERGENT B0 ;  /* 0x0000000000007941 */ /* 0x000fea0003800200 */
.L_x_39:
[----:B------:R-:W-:Y:S01]  /*0e50*/  LEA R5, P0, R4, R5, 0x2 ;  /* 0x0000000504057211 */ /* 0x000fe200078010ff */
[----:B------:R-:W0:Y:S01]  /*0e60*/  F2I.F64.TRUNC R7, R34 ;  /* 0x0000002200077311 */ /* 0x000e22000030d100 */
[----:B------:R-:W-:Y:S01]  /*0e70*/  R2UR UR4, R24 ;  /* 0x00000000180472ca */ /* 0x000fe200000e0000 */
[----:B------:R-:W-:Y:S01]  /*0e80*/  IMAD.MOV.U32 R9, RZ, RZ, 0x1 ;  /* 0x00000001ff097424 */ /* 0x000fe200078e00ff */
[----:B------:R-:W-:Y:S02]  /*0e90*/  LEA.HI.X R0, R4, R0, RZ, 0x2, P0 ;  /* 0x0000000004007211 */ /* 0x000fe400000f14ff */
[----:B------:R-:W-:Y:S02]  /*0ea0*/  ISETP.GE.U32.AND P0, PT, R5, UR12, PT ;  /* 0x0000000c05007c0c */ /* 0x000fe4000bf06070 */
[----:B------:R-:W-:Y:S02]  /*0eb0*/  R2UR UR5, R25 ;  /* 0x00000000190572ca */ /* 0x000fe400000e0000 */
[----:B------:R-:W-:Y:S01]  /*0ec0*/  ISETP.GE.AND.EX P0, PT, R0, UR13, PT, P0 ;  /* 0x0000000d00007c0c */ /* 0x000fe2000bf06300 */
[----:B0-----:R-:W-:-:S10]  /*0ed0*/  IMAD.WIDE R6, R7, 0x4, R18 ;  /* 0x0000000407067825 */ /* 0x001fd400078e0212 */
[----:B------:R0:W-:Y:S02]  /*0ee0*/  REDG.E.ADD.STRONG.GPU desc[UR4][R6.64], R9 ;  /* 0x000000090600798e */ /* 0x0001e4000c12e104 */
[----:B------:R-:W-:Y:S05]  /*0ef0*/  @!P0 BRA `(.L_x_41) ;  /* 0xfffffff800188947 */ /* 0x000fea000383ffff */
.L_x_24:
[----:B------:R-:W-:Y:S05]  /*0f00*/  WARPSYNC.ALL ;  /* 0x0000000000007948 */ /* 0x000fea0003800000 */
[----:B------:R-:W-:Y:S06]  /*0f10*/  BAR.SYNC.DEFER_BLOCKING 0x0 ;  /* 0x0000000000007b1d */ /* 0x000fec0000010000 */
[----:B------:R-:W-:Y:S05]  /*0f20*/  EXIT ;  /* 0x000000000000794d */ /* 0x000fea0003800000 */
        .weak           $__internal_2_$__cuda_sm20_div_rn_f64_full
        .type           $__internal_2_$__cuda_sm20_div_rn_f64_full,@function
        .size           $__internal_2_$__cuda_sm20_div_rn_f64_full,($__internal_3_$__cuda_sm20_div_u64 - $__internal_2_$__cuda_sm20_div_rn_f64_full)
$__internal_2_$__cuda_sm20_div_rn_f64_full:
        /* <DEDUP_REMOVED lines=41> */
[----:B------:R-:W-:Y:S01]  /*11c0*/  ISETP.GE.U32.AND P0, PT, R7, R14, PT ;  /* 0x0000000e0700720c */ /* 0x000fe20003f06070 */
[----:B------:R-:W-:Y:S01]  /*11d0*/  IMAD.MOV.U32 R14, RZ, RZ, RZ ;  /* 0x000000ffff0e7224 */ /* 0x000fe200078e00ff */
[----:B------:R-:W-:Y:S02]  /*11e0*/  VIMNMX R9, PT, PT, R9, 0x46a00000, PT ;  /* 0x46a0000009097848 */ /* 0x000fe40003fe0100 */
[----:B------:R-:W-:-:S05]  /*11f0*/  SEL R8, R8, 0x63400000, !P0 ;  /* 0x6340000008087807 */ /* 0x000fca0004000000 */
[----:B------:R-:W-:-:S04]  /*1200*/  IMAD.IADD R8, R9, 0x1, -R8 ;  /* 0x0000000109087824 */ /* 0x000fc800078e0a08 */
        /* <DEDUP_REMOVED lines=11> */
[----:B------:R-:W-:Y:S01]  /*12c0*/  IADD3 R8, PT, PT, -R8, -0x43300000, RZ ;  /* 0xbcd0000008087810 */ /* 0x000fe20007ffe1ff */
[----:B------:R-:W-:-:S06]  /*12d0*/  IMAD.MOV.U32 R12, RZ, RZ, RZ ;  /* 0x000000ffff0c7224 */ /* 0x000fcc00078e00ff */
[----:B------:R-:W-:Y:S02]  /*12e0*/  DFMA R12, R34, -R12, R10 ;  /* 0x8000000c220c722b */ /* 0x000fe4000000000a */
[----:B------:R-:W-:-:S08]  /*12f0*/  DMUL.RP R10, R10, R14 ;  /* 0x0000000e0a0a7228 */ /* 0x000fd00000008000 */
[----:B------:R-:W-:Y:S02]  /*1300*/  FSETP.NEU.AND P0, PT, |R13|, R8, PT ;  /* 0x000000080d00720b */ /* 0x000fe40003f0d200 */
[----:B------:R-:W-:Y:S02]  /*1310*/  LOP3.LUT R7, R11, R7, RZ, 0x3c, !PT ;  /* 0x000000070b077212 */ /* 0x000fe400078e3cff */
[----:B------:R-:W-:Y:S02]  /*1320*/  FSEL R8, R10, R34, !P0 ;  /* 0x000000220a087208 */ /* 0x000fe40004000000 */
[----:B------:R-:W-:-:S03]  /*1330*/  FSEL R35, R7, R35, !P0 ;  /* 0x0000002307237208 */ /* 0x000fc60004000000 */
[----:B------:R-:W-:Y:S01]  /*1340*/  IMAD.MOV.U32 R34, RZ, RZ, R8 ;  /* 0x000000ffff227224 */ /* 0x000fe200078e0008 */
[----:B------:R-:W-:Y:S06]  /*1350*/  BRA `(.L_x_44) ;  /* 0x0000000000547947 */ /* 0x000fec0003800000 */
.L_x_43:
        /* <DEDUP_REMOVED lines=16> */
.L_x_46:
[----:B------:R-:W-:Y:S01]  /*1460*/  LOP3.LUT R35, R3, 0x80000, RZ, 0xfc, !PT ;  /* 0x0008000003237812 */ /* 0x000fe200078efcff */
[----:B------:R-:W-:Y:S01]  /*1470*/  IMAD.MOV.U32 R34, RZ, RZ, R2 ;  /* 0x000000ffff227224 */ /* 0x000fe200078e0002 */
[----:B------:R-:W-:Y:S06]  /*1480*/  BRA `(.L_x_44) ;  /* 0x0000000000087947 */ /* 0x000fec0003800000 */
.L_x_45:
[----:B------:R-:W-:Y:S01]  /*1490*/  LOP3.LUT R35, R15, 0x80000, RZ, 0xfc, !PT ;  /* 0x000800000f237812 */ /* 0x000fe200078efcff */
[----:B------:R-:W-:-:S07]  /*14a0*/  IMAD.MOV.U32 R34, RZ, RZ, R14 ;  /* 0x000000ffff227224 */ /* 0x000fce00078e000e */
.L_x_44:
[----:B------:R-:W-:Y:S05]  /*14b0*/  BSYNC.RECONVERGENT B2 ;  /* 0x0000000000027941 */ /* 0x000fea0003800200 */
.L_x_42:
[----:B------:R-:W-:-:S04]  /*14c0*/  IMAD.MOV.U32 R7, RZ, RZ, 0x0 ;  /* 0x00000000ff077424 */ /* 0x000fc800078e00ff */
[----:B------:R-:W-:Y:S05]  /*14d0*/  RET.REL.NODEC R6 `(_Z9hist_gmemPdlPjd) ;  /* 0xffffffe806c87950 */ /* 0x000fea0003c3ffff */
        .weak           $__internal_3_$__cuda_sm20_div_u64
        .type           $__internal_3_$__cuda_sm20_div_u64,@function
        .size           $__internal_3_$__cuda_sm20_div_u64,(.L_x_51 - $__internal_3_$__cuda_sm20_div_u64)
$__internal_3_$__cuda_sm20_div_u64:
        /* <DEDUP_REMOVED lines=65> */
[----:B------:R-:W-:Y:S06]  /*18f0*/  RET.REL.NODEC R2 `(_Z9hist_gmemPdlPjd) ;  /* 0xffffffe402c07950 */ /* 0x000fec0003c3ffff */
.L_x_47:
        /* <DEDUP_REMOVED lines=16> */
.L_x_51:


//--------------------- .nv.shared._Z10hist_shmemPdlPjd --------------------------
	.section	.nv.shared._Z10hist_shmemPdlPjd,"aw",@nobits
	.sectionflags	@""
	.align	16
	.zero		1024


//--------------------- .nv.shared.reserved.0     --------------------------
	.section	.nv.shared.reserved.0,"aw",@nobits
	.weak		__nv_reservedSMEM_offset_0_alias
	.size		__nv_reservedSMEM_offset_0_alias, 0, 64
	.other		__nv_reservedSMEM_offset_0_alias,@"STO_CUDA_RESERVED_SHARED STV_DEFAULT"
__nv_reservedSMEM_offset_0_alias:
	.zero		0
	.zero		64


//--------------------- .nv.shared._Z9hist_gmemPdlPjd --------------------------
	.section	.nv.shared._Z9hist_gmemPdlPjd,"aw",@nobits
	.sectionflags	@""
	.align	16
	.zero		1024


//--------------------- .nv.constant0._Z10hist_shmemPdlPjd --------------------------
	.section	.nv.constant0._Z10hist_shmemPdlPjd,"a",@progbits
	.sectionflags	@""
	.align	4
.nv.constant0._Z10hist_shmemPdlPjd:
	.zero		928


//--------------------- .nv.constant0._Z9hist_gmemPdlPjd --------------------------
	.section	.nv.constant0._Z9hist_gmemPdlPjd,"a",@progbits
	.sectionflags	@""
	.align	4
.nv.constant0._Z9hist_gmemPdlPjd:
	.zero		928


//--------------------- SYMBOLS --------------------------

	.type		.nv.reservedSmem.offset0,@object
	.size		.nv.reservedSmem.offset0,0x4
	.type		.nv.reservedSmem.cap,@object
	.size		.nv.reservedSmem.cap,0x4
